	.target	sm_90a

	.elftype	@"ET_EXEC"


//--------------------- .note.nv.tkinfo           --------------------------
	.section	.note.nv.tkinfo,"",@"SHT_NOTE"
	.sectionflags	@"SHF_NOTE_NV_TKINFO"
	.tkinfo
        /*0018*/ 	.word	0x00000002
        /*0030*/ 	.string	""
        /*0030*/ 	.string	"ptxas"
        /*0030*/ 	.string	"Cuda compilation tools, release 13.0, V13.0.88"
        /*0030*/ 	.string	"Build cuda_13.0.r13.0/compiler.36424714_0"
        /*0030*/ 	.string	"-arch sm_90a -m 64 "



//--------------------- .note.nv.cuinfo           --------------------------
	.section	.note.nv.cuinfo,"",@"SHT_NOTE"
	.sectionflags	@"SHF_NOTE_NV_CUINFO"
        /*0018*/ 	.short	0x0002
        /*001a*/ 	.short	0x005a
        /*001c*/ 	.short	0x0082
	.zero		2


//--------------------- .nv.info                  --------------------------
	.section	.nv.info,"",@"SHT_CUDA_INFO"
	.align	4


	//----- nvinfo : EIATTR_REGCOUNT
	.align		4
        /*0000*/ 	.byte	0x04, 0x2f
        /*0002*/ 	.short	(.L_15 - .L_14)
	.align		4
.L_14:
        /*0004*/ 	.word	index@(_ZN7cutlass13device_kernelINS_4gemm6kernel13GemmUniversalIN4cute5tupleIJiiiiEEENS1_10collective13CollectiveMmaINS1_34MainloopSm90TmaGmmaWarpSpecializedILi6ENS5_IJNS4_1CILi1EEESB_SB_EEENS1_35KernelTmaWarpSpecializedCooperativeEEENS5_IJNSA_ILi128EEENSA_ILi16EEESF_EEENS_6half_tENS5_IJlSB_lEEESI_SJ_NS4_8TiledMMAINS4_8MMA_AtomIJNS4_4SM904GMMA25MMA_64x16x16_F32F16F16_SSILNSN_5MajorE0ELSP_0ELNSN_7ScaleInE1ELSQ_1EEEEEENS4_6LayoutINS5_IJNSA_ILi2EEESB_SB_EEENS5_IJSB_NSA_ILi0EEESW_EEEEENS5_IJNS4_10UnderscoreESZ_SZ_EEEEENS4_13SM90_TMA_LOADENS4_14ComposedLayoutINS4_7SwizzleILi3ELi4ELi3EEENS4_18smem_ptr_flag_bitsILi16EEENST_INS5_IJNSA_ILi8EEENSA_ILi64EEEEEENS5_IJS19_SB_EEEEEEEvNS4_8identityES12_S1D_vS1E_EENS_8epilogue10collective6detail29Sm90TmaWarpSpecializedAdapterINS1H_15DefaultEpilogueISI_SJ_SJ_NS1G_6thread17LinearCombinationISI_Li1EffLNS1L_9ScaleType4KindE0ELNS_15FloatRoundStyleE2ESI_EENS1_15EpilogueDefaultEEEEEvvEEEEvNT_6ParamsE)
        /*0008*/ 	.word	0x000000a8


	//----- nvinfo : EIATTR_FRAME_SIZE
	.align		4
.L_15:
        /*000c*/ 	.byte	0x04, 0x11
        /*000e*/ 	.short	(.L_17 - .L_16)
	.align		4
.L_16:
        /*0010*/ 	.word	index@(_ZN7cutlass13device_kernelINS_4gemm6kernel13GemmUniversalIN4cute5tupleIJiiiiEEENS1_10collective13CollectiveMmaINS1_34MainloopSm90TmaGmmaWarpSpecializedILi6ENS5_IJNS4_1CILi1EEESB_SB_EEENS1_35KernelTmaWarpSpecializedCooperativeEEENS5_IJNSA_ILi128EEENSA_ILi16EEESF_EEENS_6half_tENS5_IJlSB_lEEESI_SJ_NS4_8TiledMMAINS4_8MMA_AtomIJNS4_4SM904GMMA25MMA_64x16x16_F32F16F16_SSILNSN_5MajorE0ELSP_0ELNSN_7ScaleInE1ELSQ_1EEEEEENS4_6LayoutINS5_IJNSA_ILi2EEESB_SB_EEENS5_IJSB_NSA_ILi0EEESW_EEEEENS5_IJNS4_10UnderscoreESZ_SZ_EEEEENS4_13SM90_TMA_LOADENS4_14ComposedLayoutINS4_7SwizzleILi3ELi4ELi3EEENS4_18smem_ptr_flag_bitsILi16EEENST_INS5_IJNSA_ILi8EEENSA_ILi64EEEEEENS5_IJS19_SB_EEEEEEEvNS4_8identityES12_S1D_vS1E_EENS_8epilogue10collective6detail29Sm90TmaWarpSpecializedAdapterINS1H_15DefaultEpilogueISI_SJ_SJ_NS1G_6thread17LinearCombinationISI_Li1EffLNS1L_9ScaleType4KindE0ELNS_15FloatRoundStyleE2ESI_EENS1_15EpilogueDefaultEEEEEvvEEEEvNT_6ParamsE)
        /*0014*/ 	.word	0x00000000


	//----- nvinfo : EIATTR_MIN_STACK_SIZE
	.align		4
.L_17:
        /*0018*/ 	.byte	0x04, 0x12
        /*001a*/ 	.short	(.L_19 - .L_18)
	.align		4
.L_18:
        /*001c*/ 	.word	index@(_ZN7cutlass13device_kernelINS_4gemm6kernel13GemmUniversalIN4cute5tupleIJiiiiEEENS1_10collective13CollectiveMmaINS1_34MainloopSm90TmaGmmaWarpSpecializedILi6ENS5_IJNS4_1CILi1EEESB_SB_EEENS1_35KernelTmaWarpSpecializedCooperativeEEENS5_IJNSA_ILi128EEENSA_ILi16EEESF_EEENS_6half_tENS5_IJlSB_lEEESI_SJ_NS4_8TiledMMAINS4_8MMA_AtomIJNS4_4SM904GMMA25MMA_64x16x16_F32F16F16_SSILNSN_5MajorE0ELSP_0ELNSN_7ScaleInE1ELSQ_1EEEEEENS4_6LayoutINS5_IJNSA_ILi2EEESB_SB_EEENS5_IJSB_NSA_ILi0EEESW_EEEEENS5_IJNS4_10UnderscoreESZ_SZ_EEEEENS4_13SM90_TMA_LOADENS4_14ComposedLayoutINS4_7SwizzleILi3ELi4ELi3EEENS4_18smem_ptr_flag_bitsILi16EEENST_INS5_IJNSA_ILi8EEENSA_ILi64EEEEEENS5_IJS19_SB_EEEEEEEvNS4_8identityES12_S1D_vS1E_EENS_8epilogue10collective6detail29Sm90TmaWarpSpecializedAdapterINS1H_15DefaultEpilogueISI_SJ_SJ_NS1G_6thread17LinearCombinationISI_Li1EffLNS1L_9ScaleType4KindE0ELNS_15FloatRoundStyleE2ESI_EENS1_15EpilogueDefaultEEEEEvvEEEEvNT_6ParamsE)
        /*0020*/ 	.word	0x00000000
.L_19:


//--------------------- .nv.compat                --------------------------
	.section	.nv.compat,"",@"SHT_CUDA_COMPAT_INFO"
	.align	4
        /*0000*/ 	.byte	0x02, 0x09, 0x01, 0x00, 0x02, 0x02, 0x04, 0x00, 0x02, 0x05, 0x05, 0x00, 0x03, 0x07, 0x01, 0x01
        /*0010*/ 	.byte	0x02, 0x03, 0x01, 0x00, 0x02, 0x06, 0x01, 0x00, 0x04, 0x0b, 0x08, 0x00, 0x00, 0x00, 0x00, 0x00
        /*0020*/ 	.byte	0x00, 0x00, 0x00, 0x00


//--------------------- .nv.info._ZN7cutlass13device_kernelINS_4gemm6kernel13GemmUniversalIN4cute5tupleIJiiiiEEENS1_10collective13CollectiveMmaINS1_34MainloopSm90TmaGmmaWarpSpecializedILi6ENS5_IJNS4_1CILi1EEESB_SB_EEENS1_35KernelTmaWarpSpecializedCooperativeEEENS5_IJNSA_ILi128EEENSA_ILi16EEESF_EEENS_6half_tENS5_IJlSB_lEEESI_SJ_NS4_8TiledMMAINS4_8MMA_AtomIJNS4_4SM904GMMA25MMA_64x16x16_F32F16F16_SSILNSN_5MajorE0ELSP_0ELNSN_7ScaleInE1ELSQ_1EEEEEENS4_6LayoutINS5_IJNSA_ILi2EEESB_SB_EEENS5_IJSB_NSA_ILi0EEESW_EEEEENS5_IJNS4_10UnderscoreESZ_SZ_EEEEENS4_13SM90_TMA_LOADENS4_14ComposedLayoutINS4_7SwizzleILi3ELi4ELi3EEENS4_18smem_ptr_flag_bitsILi16EEENST_INS5_IJNSA_ILi8EEENSA_ILi64EEEEEENS5_IJS19_SB_EEEEEEEvNS4_8identityES12_S1D_vS1E_EENS_8epilogue10collective6detail29Sm90TmaWarpSpecializedAdapterINS1H_15DefaultEpilogueISI_SJ_SJ_NS1G_6thread17LinearCombinationISI_Li1EffLNS1L_9ScaleType4KindE0ELNS_15FloatRoundStyleE2ESI_EENS1_15EpilogueDefaultEEEEEvvEEEEvNT_6ParamsE --------------------------
	.section	.nv.info._ZN7cutlass13device_kernelINS_4gemm6kernel13GemmUniversalIN4cute5tupleIJiiiiEEENS1_10collective13CollectiveMmaINS1_34MainloopSm90TmaGmmaWarpSpecializedILi6ENS5_IJNS4_1CILi1EEESB_SB_EEENS1_35KernelTmaWarpSpecializedCooperativeEEENS5_IJNSA_ILi128EEENSA_ILi16EEESF_EEENS_6half_tENS5_IJlSB_lEEESI_SJ_NS4_8TiledMMAINS4_8MMA_AtomIJNS4_4SM904GMMA25MMA_64x16x16_F32F16F16_SSILNSN_5MajorE0ELSP_0ELNSN_7ScaleInE1ELSQ_1EEEEEENS4_6LayoutINS5_IJNSA_ILi2EEESB_SB_EEENS5_IJSB_NSA_ILi0EEESW_EEEEENS5_IJNS4_10UnderscoreESZ_SZ_EEEEENS4_13SM90_TMA_LOADENS4_14ComposedLayoutINS4_7SwizzleILi3ELi4ELi3EEENS4_18smem_ptr_flag_bitsILi16EEENST_INS5_IJNSA_ILi8EEENSA_ILi64EEEEEENS5_IJS19_SB_EEEEEEEvNS4_8identityES12_S1D_vS1E_EENS_8epilogue10collective6detail29Sm90TmaWarpSpecializedAdapterINS1H_15DefaultEpilogueISI_SJ_SJ_NS1G_6thread17LinearCombinationISI_Li1EffLNS1L_9ScaleType4KindE0ELNS_15FloatRoundStyleE2ESI_EENS1_15EpilogueDefaultEEEEEvvEEEEvNT_6ParamsE,"",@"SHT_CUDA_INFO"
	.sectionflags	@""
	.align	4


	//----- nvinfo : EIATTR_CUDA_API_VERSION
	.align		4
        /*0000*/ 	.byte	0x04, 0x37
        /*0002*/ 	.short	(.L_21 - .L_20)
.L_20:
        /*0004*/ 	.word	0x00000082


	//----- nvinfo : EIATTR_KPARAM_INFO
	.align		4
.L_21:
        /*0008*/ 	.byte	0x04, 0x17
        /*000a*/ 	.short	(.L_23 - .L_22)
.L_22:
        /*000c*/ 	.word	0x00000000
        /*0010*/ 	.short	0x0000
        /*0012*/ 	.short	0x0070
        /*0014*/ 	.byte	0x00, 0xf0, 0x01, 0x10


	//----- nvinfo : EIATTR_SPARSE_MMA_MASK
	.align		4
.L_23:
        /*0018*/ 	.byte	0x03, 0x50
        /*001a*/ 	.short	0x0000


	//----- nvinfo : EIATTR_MAXREG_COUNT
	.align		4
        /*001c*/ 	.byte	0x03, 0x1b
        /*001e*/ 	.short	0x00a8


	//----- nvinfo : EIATTR_NUM_BARRIERS
	.align		4
        /*0020*/ 	.byte	0x02, 0x4c
        /*0022*/ 	.byte	0x01
	.zero		1


	//----- nvinfo : EIATTR_EXTERNS
	.align		4
        /*0024*/ 	.byte	0x04, 0x0f
        /*0026*/ 	.short	(.L_25 - .L_24)


	//   ....[0]....
	.align		4
.L_24:
        /*0028*/ 	.word	index@(__assertfail)


	//----- nvinfo : EIATTR_MERCURY_ISA_VERSION
	.align		4
.L_25:
        /*002c*/ 	.byte	0x03, 0x5f
        /*002e*/ 	.short	0x0101


	//----- nvinfo : EIATTR_INT_WARP_WIDE_INSTR_OFFSETS
	.align		4
        /*0030*/ 	.byte	0x04, 0x31
        /*0032*/ 	.short	(.L_27 - .L_26)


	//   ....[0]....
.L_26:
        /*0034*/ 	.word	0x000003f0


	//   ....[1]....
        /*0038*/ 	.word	0x00000400


	//   ....[2]....
        /*003c*/ 	.word	0x00000520


	//----- nvinfo : EIATTR_COOP_GROUP_MASK_REGIDS
	.align		4
.L_27:
        /*0040*/ 	.byte	0x04, 0x29
        /*0042*/ 	.short	(.L_29 - .L_28)


	//   ....[0]....
.L_28:
        /*0044*/ 	.word	0xffffffff


	//   ....[1]....
        /*0048*/ 	.word	0xffffffff


	//   ....[2]....
        /*004c*/ 	.word	0xffffffff


	//   ....[3]....
        /*0050*/ 	.word	0xffffffff


	//   ....[4]....
        /*0054*/ 	.word	0xffffffff


	//----- nvinfo : EIATTR_COOP_GROUP_INSTR_OFFSETS
	.align		4
.L_29:
        /*0058*/ 	.byte	0x04, 0x28
        /*005a*/ 	.short	(.L_31 - .L_30)


	//   ....[0]....
.L_30:
        /*005c*/ 	.word	0x00000060


	//   ....[1]....
        /*0060*/ 	.word	0x00000070


	//   ....[2]....
        /*0064*/ 	.word	0x00000130


	//   ....[3]....
        /*0068*/ 	.word	0x00000300


	//   ....[4]....
        /*006c*/ 	.word	0x000011e0


	//----- nvinfo : EIATTR_REG_RECONFIG
	.align		4
.L_31:
        /*0070*/ 	.byte	0x01, 0x54
	.zero		2


	//----- nvinfo : EIATTR_SYSCALL_OFFSETS
	.align		4
        /*0074*/ 	.byte	0x04, 0x46
        /*0076*/ 	.short	(.L_33 - .L_32)


	//   ....[0]....
.L_32:
        /*0078*/ 	.word	0x000013d0


	//----- nvinfo : EIATTR_MBARRIER_INSTR_OFFSETS
	.align		4
.L_33:
        /*007c*/ 	.byte	0x04, 0x39
        /*007e*/ 	.short	(.L_35 - .L_34)


	//   ....[0]....
.L_34:
        /*0080*/ 	.word	0x00000230
        /*0084*/ 	.word	0x000000ff
        /*0088*/ 	.word	0x00000000
        /*008c*/ 	.short	0x0100
        /*008e*/ 	.byte	0x08
	.zero		1


	//   ....[1]....
        /*0090*/ 	.word	0x00000240
        /*0094*/ 	.word	0x000000ff
        /*0098*/ 	.word	0x00000030
        /*009c*/ 	.short	0x0100
        /*009e*/ 	.byte	0x08
	.zero		1


	//   ....[2]....
        /*00a0*/ 	.word	0x00000250
        /*00a4*/ 	.word	0x000000ff
        /*00a8*/ 	.word	0x00000008
        /*00ac*/ 	.short	0x0100
        /*00ae*/ 	.byte	0x08
	.zero		1


	//   ....[3]....
        /*00b0*/ 	.word	0x00000260
        /*00b4*/ 	.word	0x000000ff
        /*00b8*/ 	.word	0x00000038
        /*00bc*/ 	.short	0x0100
        /*00be*/ 	.byte	0x08
	.zero		1


	//   ....[4]....
        /*00c0*/ 	.word	0x00000270
        /*00c4*/ 	.word	0x000000ff
        /*00c8*/ 	.word	0x00000010
        /*00cc*/ 	.short	0x0100
        /*00ce*/ 	.byte	0x08
	.zero		1


	//   ....[5]....
        /*00d0*/ 	.word	0x00000280
        /*00d4*/ 	.word	0x000000ff
        /*00d8*/ 	.word	0x00000040
        /*00dc*/ 	.short	0x0100
        /*00de*/ 	.byte	0x08
	.zero		1


	//   ....[6]....
        /*00e0*/ 	.word	0x00000290
        /*00e4*/ 	.word	0x000000ff
        /*00e8*/ 	.word	0x00000018
        /*00ec*/ 	.short	0x0100
        /*00ee*/ 	.byte	0x08
	.zero		1


	//   ....[7]....
        /*00f0*/ 	.word	0x000002a0
        /*00f4*/ 	.word	0x000000ff
        /*00f8*/ 	.word	0x00000048
        /*00fc*/ 	.short	0x0100
        /*00fe*/ 	.byte	0x08
	.zero		1


	//   ....[8]....
        /*0100*/ 	.word	0x000002b0
        /*0104*/ 	.word	0x000000ff
        /*0108*/ 	.word	0x00000020
        /*010c*/ 	.short	0x0100
        /*010e*/ 	.byte	0x08
	.zero		1


	//   ....[9]....
        /*0110*/ 	.word	0x000002c0
        /*0114*/ 	.word	0x000000ff
        /*0118*/ 	.word	0x00000050
        /*011c*/ 	.short	0x0100
        /*011e*/ 	.byte	0x08
	.zero		1


	//   ....[10]....
        /*0120*/ 	.word	0x000002d0
        /*0124*/ 	.word	0x000000ff
        /*0128*/ 	.word	0x00000028
        /*012c*/ 	.short	0x0100
        /*012e*/ 	.byte	0x08
	.zero		1


	//   ....[11]....
        /*0130*/ 	.word	0x000002e0
        /*0134*/ 	.word	0x000000ff
        /*0138*/ 	.word	0x00000058
        /*013c*/ 	.short	0x0100
        /*013e*/ 	.byte	0x08
	.zero		1


	//   ....[12]....
        /*0140*/ 	.word	0x000005a0
        /*0144*/ 	.word	0x000000ff
        /*0148*/ 	.word	0x00000070
        /*014c*/ 	.short	0x0100
        /*014e*/ 	.byte	0x08
	.zero		1


	//   ....[13]....
        /*0150*/ 	.word	0x00000600
        /*0154*/ 	.word	0x000000ff
        /*0158*/ 	.word	0x00000078
        /*015c*/ 	.short	0x0100
        /*015e*/ 	.byte	0x08
	.zero		1


	//   ....[14]....
        /*0160*/ 	.word	0x00001450
        /*0164*/ 	.word	0x00000003
        /*0168*/ 	.word	0x00000000
        /*016c*/ 	.short	0x010a
        /*016e*/ 	.byte	0x3f
	.zero		1


	//   ....[15]....
        /*0170*/ 	.word	0x000014b0
        /*0174*/ 	.word	0x00000003
        /*0178*/ 	.word	0x00000000
        /*017c*/ 	.short	0x010a
        /*017e*/ 	.byte	0x3f
	.zero		1


	//   ....[16]....
        /*0180*/ 	.word	0x000019c0
        /*0184*/ 	.word	0x000000ff
        /*0188*/ 	.word	0x00000000
        /*018c*/ 	.short	0x010a
        /*018e*/ 	.byte	0x08
	.zero		1


	//   ....[17]....
        /*0190*/ 	.word	0x00001a00
        /*0194*/ 	.word	0x000000ff
        /*0198*/ 	.word	0x00000000
        /*019c*/ 	.short	0x010a
        /*019e*/ 	.byte	0x08
	.zero		1


	//   ....[18]....
        /*01a0*/ 	.word	0x00001e20
        /*01a4*/ 	.word	0x000000ff
        /*01a8*/ 	.word	0x00000000
        /*01ac*/ 	.short	0x0101
        /*01ae*/ 	.byte	0x07
	.zero		1


	//   ....[19]....
        /*01b0*/ 	.word	0x00002000
        /*01b4*/ 	.word	0x000000ff
        /*01b8*/ 	.word	0x00000000
        /*01bc*/ 	.short	0x0101
        /*01be*/ 	.byte	0x06
	.zero		1


	//   ....[20]....
        /*01c0*/ 	.word	0x00003c20
        /*01c4*/ 	.word	0x0000000e
        /*01c8*/ 	.word	0x00000030
        /*01cc*/ 	.short	0x010a
        /*01ce*/ 	.byte	0x3f
	.zero		1


	//   ....[21]....
        /*01d0*/ 	.word	0x00004070
        /*01d4*/ 	.word	0x00000005
        /*01d8*/ 	.word	0x00000078
        /*01dc*/ 	.short	0x0101
        /*01de*/ 	.byte	0x3f
	.zero		1


	//   ....[22]....
        /*01e0*/ 	.word	0x000047b0
        /*01e4*/ 	.word	0x00000007
        /*01e8*/ 	.word	0x00000000
        /*01ec*/ 	.short	0x010a
        /*01ee*/ 	.byte	0x3f
	.zero		1


	//   ....[23]....
        /*01f0*/ 	.word	0x00004830
        /*01f4*/ 	.word	0x00000008
        /*01f8*/ 	.word	0x00000000
        /*01fc*/ 	.short	0x010a
        /*01fe*/ 	.byte	0x3f
	.zero		1


	//   ....[24]....
        /*0200*/ 	.word	0x000048c0
        /*0204*/ 	.word	0x00000009
        /*0208*/ 	.word	0x00000000
        /*020c*/ 	.short	0x010a
        /*020e*/ 	.byte	0x3f
	.zero		1


	//   ....[25]....
        /*0210*/ 	.word	0x00004950
        /*0214*/ 	.word	0x00000008
        /*0218*/ 	.word	0x00000000
        /*021c*/ 	.short	0x010a
        /*021e*/ 	.byte	0x3f
	.zero		1


	//   ....[26]....
        /*0220*/ 	.word	0x000049e0
        /*0224*/ 	.word	0x0000000b
        /*0228*/ 	.word	0x00000000
        /*022c*/ 	.short	0x010a
        /*022e*/ 	.byte	0x3f
	.zero		1


	//   ....[27]....
        /*0230*/ 	.word	0x00004a70
        /*0234*/ 	.word	0x00000003
        /*0238*/ 	.word	0x00000000
        /*023c*/ 	.short	0x010a
        /*023e*/ 	.byte	0x3f
	.zero		1


	//   ....[28]....
        /*0240*/ 	.word	0x00004ad0
        /*0244*/ 	.word	0x00000003
        /*0248*/ 	.word	0x00000000
        /*024c*/ 	.short	0x010a
        /*024e*/ 	.byte	0x3f
	.zero		1


	//   ....[29]....
        /*0250*/ 	.word	0x00004b30
        /*0254*/ 	.word	0x00000003
        /*0258*/ 	.word	0x00000000
        /*025c*/ 	.short	0x010a
        /*025e*/ 	.byte	0x3f
	.zero		1


	//   ....[30]....
        /*0260*/ 	.word	0x00004c00
        /*0264*/ 	.word	0x0000000e
        /*0268*/ 	.word	0x00000030
        /*026c*/ 	.short	0x010a
        /*026e*/ 	.byte	0x3f
	.zero		1


	//   ....[31]....
        /*0270*/ 	.word	0x00004cd0
        /*0274*/ 	.word	0x00000007
        /*0278*/ 	.word	0x00000000
        /*027c*/ 	.short	0x010a
        /*027e*/ 	.byte	0x3f
	.zero		1


	//   ....[32]....
        /*0280*/ 	.word	0x00004d20
        /*0284*/ 	.word	0x00000008
        /*0288*/ 	.word	0x00000000
        /*028c*/ 	.short	0x010a
        /*028e*/ 	.byte	0x3f
	.zero		1


	//   ....[33]....
        /*0290*/ 	.word	0x00004d70
        /*0294*/ 	.word	0x00000009
        /*0298*/ 	.word	0x00000000
        /*029c*/ 	.short	0x010a
        /*029e*/ 	.byte	0x3f
	.zero		1


	//   ....[34]....
        /*02a0*/ 	.word	0x00004dc0
        /*02a4*/ 	.word	0x00000008
        /*02a8*/ 	.word	0x00000000
        /*02ac*/ 	.short	0x010a
        /*02ae*/ 	.byte	0x3f
	.zero		1


	//   ....[35]....
        /*02b0*/ 	.word	0x00004e10
        /*02b4*/ 	.word	0x0000000b
        /*02b8*/ 	.word	0x00000000
        /*02bc*/ 	.short	0x010a
        /*02be*/ 	.byte	0x3f
	.zero		1


	//----- nvinfo : EIATTR_NUM_MBARRIERS
	.align		4
.L_35:
        /*02c0*/ 	.byte	0x03, 0x38
        /*02c2*/ 	.short	0x000e


	//----- nvinfo : EIATTR_EXIT_INSTR_OFFSETS
	.align		4
        /*02c4*/ 	.byte	0x04, 0x1c
        /*02c6*/ 	.short	(.L_37 - .L_36)


	//   ....[0]....
.L_36:
        /*02c8*/ 	.word	0x000006a0


	//   ....[1]....
        /*02cc*/ 	.word	0x00000f60


	//   ....[2]....
        /*02d0*/ 	.word	0x00003300


	//   ....[3]....
        /*02d4*/ 	.word	0x00003930


	//   ....[4]....
        /*02d8*/ 	.word	0x00004ac0


	//----- nvinfo : EIATTR_MAX_THREADS
	.align		4
.L_37:
        /*02dc*/ 	.byte	0x04, 0x05
        /*02de*/ 	.short	(.L_39 - .L_38)
.L_38:
        /*02e0*/ 	.word	0x00000180
        /*02e4*/ 	.word	0x00000001
        /*02e8*/ 	.word	0x00000001


	//----- nvinfo : EIATTR_CRS_STACK_SIZE
	.align		4
.L_39:
        /*02ec*/ 	.byte	0x04, 0x1e
        /*02ee*/ 	.short	(.L_41 - .L_40)
.L_40:
        /*02f0*/ 	.word	0x00000000


	//----- nvinfo : EIATTR_CBANK_PARAM_SIZE
	.align		4
.L_41:
        /*02f4*/ 	.byte	0x03, 0x19
        /*02f6*/ 	.short	0x0470


	//----- nvinfo : EIATTR_PARAM_CBANK
	.align		4
        /*02f8*/ 	.byte	0x04, 0x0a
        /*02fa*/ 	.short	(.L_43 - .L_42)
	.align		4
.L_42:
        /*02fc*/ 	.word	index@(.nv.constant0._ZN7cutlass13device_kernelINS_4gemm6kernel13GemmUniversalIN4cute5tupleIJiiiiEEENS1_10collective13CollectiveMmaINS1_34MainloopSm90TmaGmmaWarpSpecializedILi6ENS5_IJNS4_1CILi1EEESB_SB_EEENS1_35KernelTmaWarpSpecializedCooperativeEEENS5_IJNSA_ILi128EEENSA_ILi16EEESF_EEENS_6half_tENS5_IJlSB_lEEESI_SJ_NS4_8TiledMMAINS4_8MMA_AtomIJNS4_4SM904GMMA25MMA_64x16x16_F32F16F16_SSILNSN_5MajorE0ELSP_0ELNSN_7ScaleInE1ELSQ_1EEEEEENS4_6LayoutINS5_IJNSA_ILi2EEESB_SB_EEENS5_IJSB_NSA_ILi0EEESW_EEEEENS5_IJNS4_10UnderscoreESZ_SZ_EEEEENS4_13SM90_TMA_LOADENS4_14ComposedLayoutINS4_7SwizzleILi3ELi4ELi3EEENS4_18smem_ptr_flag_bitsILi16EEENST_INS5_IJNSA_ILi8EEENSA_ILi64EEEEEENS5_IJS19_SB_EEEEEEEvNS4_8identityES12_S1D_vS1E_EENS_8epilogue10collective6detail29Sm90TmaWarpSpecializedAdapterINS1H_15DefaultEpilogueISI_SJ_SJ_NS1G_6thread17LinearCombinationISI_Li1EffLNS1L_9ScaleType4KindE0ELNS_15FloatRoundStyleE2ESI_EENS1_15EpilogueDefaultEEEEEvvEEEEvNT_6ParamsE)
        /*0300*/ 	.short	0x0210
        /*0302*/ 	.short	0x0470


	//----- nvinfo : EIATTR_SW_WAR
	.align		4
.L_43:
        /*0304*/ 	.byte	0x04, 0x36
        /*0306*/ 	.short	(.L_45 - .L_44)
.L_44:
        /*0308*/ 	.word	0x00000008
.L_45:


//--------------------- .nv.callgraph             --------------------------
	.section	.nv.callgraph,"",@"SHT_CUDA_CALLGRAPH"
	.align	4
	.sectionentsize	8
	.align		4
        /*0000*/ 	.word	0x00000000
	.align		4
        /*0004*/ 	.word	0xffffffff
	.align		4
        /*0008*/ 	.word	index@(_ZN7cutlass13device_kernelINS_4gemm6kernel13GemmUniversalIN4cute5tupleIJiiiiEEENS1_10collective13CollectiveMmaINS1_34MainloopSm90TmaGmmaWarpSpecializedILi6ENS5_IJNS4_1CILi1EEESB_SB_EEENS1_35KernelTmaWarpSpecializedCooperativeEEENS5_IJNSA_ILi128EEENSA_ILi16EEESF_EEENS_6half_tENS5_IJlSB_lEEESI_SJ_NS4_8TiledMMAINS4_8MMA_AtomIJNS4_4SM904GMMA25MMA_64x16x16_F32F16F16_SSILNSN_5MajorE0ELSP_0ELNSN_7ScaleInE1ELSQ_1EEEEEENS4_6LayoutINS5_IJNSA_ILi2EEESB_SB_EEENS5_IJSB_NSA_ILi0EEESW_EEEEENS5_IJNS4_10UnderscoreESZ_SZ_EEEEENS4_13SM90_TMA_LOADENS4_14ComposedLayoutINS4_7SwizzleILi3ELi4ELi3EEENS4_18smem_ptr_flag_bitsILi16EEENST_INS5_IJNSA_ILi8EEENSA_ILi64EEEEEENS5_IJS19_SB_EEEEEEEvNS4_8identityES12_S1D_vS1E_EENS_8epilogue10collective6detail29Sm90TmaWarpSpecializedAdapterINS1H_15DefaultEpilogueISI_SJ_SJ_NS1G_6thread17LinearCombinationISI_Li1EffLNS1L_9ScaleType4KindE0ELNS_15FloatRoundStyleE2ESI_EENS1_15EpilogueDefaultEEEEEvvEEEEvNT_6ParamsE)
	.align		4
        /*000c*/ 	.word	index@(__assertfail)
	.align		4
        /*0010*/ 	.word	0x00000000
	.align		4
        /*0014*/ 	.word	0xfffffffe
	.align		4
        /*0018*/ 	.word	0x00000000
	.align		4
        /*001c*/ 	.word	0xfffffffd
	.align		4
        /*0020*/ 	.word	0x00000000
	.align		4
        /*0024*/ 	.word	0xfffffffc


//--------------------- .nv.constant4             --------------------------
	.section	.nv.constant4,"a",@progbits
	.align	8
	.align		8
.nv.constant4:
        /*0000*/ 	.dword	__assertfail
	.align		8
        /*0008*/ 	.dword	__unnamed_1
	.align		8
        /*0010*/ 	.dword	_ZN40_INTERNAL_ab3cdc0c_4_k_cu_04715973_143094cuda3std3__45__cpo5beginE
	.align		8
        /*0018*/ 	.dword	_ZN40_INTERNAL_ab3cdc0c_4_k_cu_04715973_143094cuda3std3__45__cpo3endE
	.align		8
        /*0020*/ 	.dword	_ZN40_INTERNAL_ab3cdc0c_4_k_cu_04715973_143094cuda3std3__45__cpo6cbeginE
	.align		8
        /*0028*/ 	.dword	_ZN40_INTERNAL_ab3cdc0c_4_k_cu_04715973_143094cuda3std3__45__cpo4cendE
	.align		8
        /*0030*/ 	.dword	_ZN40_INTERNAL_ab3cdc0c_4_k_cu_04715973_143094cuda3std3__442_GLOBAL__N__ab3cdc0c_4_k_cu_04715973_143096ignoreE
	.align		8
        /*0038*/ 	.dword	_ZN40_INTERNAL_ab3cdc0c_4_k_cu_04715973_143094cuda3std3__419piecewise_constructE
	.align		8
        /*0040*/ 	.dword	_ZN40_INTERNAL_ab3cdc0c_4_k_cu_04715973_143094cuda3std3__48in_placeE
	.align		8
        /*0048*/ 	.dword	_ZN40_INTERNAL_ab3cdc0c_4_k_cu_04715973_143094cuda3std6ranges3__45__cpo4swapE
	.align		8
        /*0050*/ 	.dword	_ZN40_INTERNAL_ab3cdc0c_4_k_cu_04715973_143094cuda3std6ranges3__45__cpo9iter_moveE
	.align		8
        /*0058*/ 	.dword	_ZN40_INTERNAL_ab3cdc0c_4_k_cu_04715973_143094cute7productE
	.align		8
        /*0060*/ 	.dword	_ZN40_INTERNAL_ab3cdc0c_4_k_cu_04715973_143094cute1_E
	.align		8
        /*0068*/ 	.dword	$str$22
	.align		8
        /*0070*/ 	.dword	$str$23


//--------------------- .text._ZN7cutlass13device_kernelINS_4gemm6kernel13GemmUniversalIN4cute5tupleIJiiiiEEENS1_10collective13CollectiveMmaINS1_34MainloopSm90TmaGmmaWarpSpecializedILi6ENS5_IJNS4_1CILi1EEESB_SB_EEENS1_35KernelTmaWarpSpecializedCooperativeEEENS5_IJNSA_ILi128EEENSA_ILi16EEESF_EEENS_6half_tENS5_IJlSB_lEEESI_SJ_NS4_8TiledMMAINS4_8MMA_AtomIJNS4_4SM904GMMA25MMA_64x16x16_F32F16F16_SSILNSN_5MajorE0ELSP_0ELNSN_7ScaleInE1ELSQ_1EEEEEENS4_6LayoutINS5_IJNSA_ILi2EEESB_SB_EEENS5_IJSB_NSA_ILi0EEESW_EEEEENS5_IJNS4_10UnderscoreESZ_SZ_EEEEENS4_13SM90_TMA_LOADENS4_14ComposedLayoutINS4_7SwizzleILi3ELi4ELi3EEENS4_18smem_ptr_flag_bitsILi16EEENST_INS5_IJNSA_ILi8EEENSA_ILi64EEEEEENS5_IJS19_SB_EEEEEEEvNS4_8identityES12_S1D_vS1E_EENS_8epilogue10collective6detail29Sm90TmaWarpSpecializedAdapterINS1H_15DefaultEpilogueISI_SJ_SJ_NS1G_6thread17LinearCombinationISI_Li1EffLNS1L_9ScaleType4KindE0ELNS_15FloatRoundStyleE2ESI_EENS1_15EpilogueDefaultEEEEEvvEEEEvNT_6ParamsE --------------------------
	.section	.text._ZN7cutlass13device_kernelINS_4gemm6kernel13GemmUniversalIN4cute5tupleIJiiiiEEENS1_10collective13CollectiveMmaINS1_34MainloopSm90TmaGmmaWarpSpecializedILi6ENS5_IJNS4_1CILi1EEESB_SB_EEENS1_35KernelTmaWarpSpecializedCooperativeEEENS5_IJNSA_ILi128EEENSA_ILi16EEESF_EEENS_6half_tENS5_IJlSB_lEEESI_SJ_NS4_8TiledMMAINS4_8MMA_AtomIJNS4_4SM904GMMA25MMA_64x16x16_F32F16F16_SSILNSN_5MajorE0ELSP_0ELNSN_7ScaleInE1ELSQ_1EEEEEENS4_6LayoutINS5_IJNSA_ILi2EEESB_SB_EEENS5_IJSB_NSA_ILi0EEESW_EEEEENS5_IJNS4_10UnderscoreESZ_SZ_EEEEENS4_13SM90_TMA_LOADENS4_14ComposedLayoutINS4_7SwizzleILi3ELi4ELi3EEENS4_18smem_ptr_flag_bitsILi16EEENST_INS5_IJNSA_ILi8EEENSA_ILi64EEEEEENS5_IJS19_SB_EEEEEEEvNS4_8identityES12_S1D_vS1E_EENS_8epilogue10collective6detail29Sm90TmaWarpSpecializedAdapterINS1H_15DefaultEpilogueISI_SJ_SJ_NS1G_6thread17LinearCombinationISI_Li1EffLNS1L_9ScaleType4KindE0ELNS_15FloatRoundStyleE2ESI_EENS1_15EpilogueDefaultEEEEEvvEEEEvNT_6ParamsE,"ax",@progbits
	.align	128
.text._ZN7cutlass13device_kernelINS_4gemm6kernel13GemmUniversalIN4cute5tupleIJiiiiEEENS1_10collective13CollectiveMmaINS1_34MainloopSm90TmaGmmaWarpSpecializedILi6ENS5_IJNS4_1CILi1EEESB_SB_EEENS1_35KernelTmaWarpSpecializedCooperativeEEENS5_IJNSA_ILi128EEENSA_ILi16EEESF_EEENS_6half_tENS5_IJlSB_lEEESI_SJ_NS4_8TiledMMAINS4_8MMA_AtomIJNS4_4SM904GMMA25MMA_64x16x16_F32F16F16_SSILNSN_5MajorE0ELSP_0ELNSN_7ScaleInE1ELSQ_1EEEEEENS4_6LayoutINS5_IJNSA_ILi2EEESB_SB_EEENS5_IJSB_NSA_ILi0EEESW_EEEEENS5_IJNS4_10UnderscoreESZ_SZ_EEEEENS4_13SM90_TMA_LOADENS4_14ComposedLayoutINS4_7SwizzleILi3ELi4ELi3EEENS4_18smem_ptr_flag_bitsILi16EEENST_INS5_IJNSA_ILi8EEENSA_ILi64EEEEEENS5_IJS19_SB_EEEEEEEvNS4_8identityES12_S1D_vS1E_EENS_8epilogue10collective6detail29Sm90TmaWarpSpecializedAdapterINS1H_15DefaultEpilogueISI_SJ_SJ_NS1G_6thread17LinearCombinationISI_Li1EffLNS1L_9ScaleType4KindE0ELNS_15FloatRoundStyleE2ESI_EENS1_15EpilogueDefaultEEEEEvvEEEEvNT_6ParamsE:
        .type           _ZN7cutlass13device_kernelINS_4gemm6kernel13GemmUniversalIN4cute5tupleIJiiiiEEENS1_10collective13CollectiveMmaINS1_34MainloopSm90TmaGmmaWarpSpecializedILi6ENS5_IJNS4_1CILi1EEESB_SB_EEENS1_35KernelTmaWarpSpecializedCooperativeEEENS5_IJNSA_ILi128EEENSA_ILi16EEESF_EEENS_6half_tENS5_IJlSB_lEEESI_SJ_NS4_8TiledMMAINS4_8MMA_AtomIJNS4_4SM904GMMA25MMA_64x16x16_F32F16F16_SSILNSN_5MajorE0ELSP_0ELNSN_7ScaleInE1ELSQ_1EEEEEENS4_6LayoutINS5_IJNSA_ILi2EEESB_SB_EEENS5_IJSB_NSA_ILi0EEESW_EEEEENS5_IJNS4_10UnderscoreESZ_SZ_EEEEENS4_13SM90_TMA_LOADENS4_14ComposedLayoutINS4_7SwizzleILi3ELi4ELi3EEENS4_18smem_ptr_flag_bitsILi16EEENST_INS5_IJNSA_ILi8EEENSA_ILi64EEEEEENS5_IJS19_SB_EEEEEEEvNS4_8identityES12_S1D_vS1E_EENS_8epilogue10collective6detail29Sm90TmaWarpSpecializedAdapterINS1H_15DefaultEpilogueISI_SJ_SJ_NS1G_6thread17LinearCombinationISI_Li1EffLNS1L_9ScaleType4KindE0ELNS_15FloatRoundStyleE2ESI_EENS1_15EpilogueDefaultEEEEEvvEEEEvNT_6ParamsE,@function
        .size           _ZN7cutlass13device_kernelINS_4gemm6kernel13GemmUniversalIN4cute5tupleIJiiiiEEENS1_10collective13CollectiveMmaINS1_34MainloopSm90TmaGmmaWarpSpecializedILi6ENS5_IJNS4_1CILi1EEESB_SB_EEENS1_35KernelTmaWarpSpecializedCooperativeEEENS5_IJNSA_ILi128EEENSA_ILi16EEESF_EEENS_6half_tENS5_IJlSB_lEEESI_SJ_NS4_8TiledMMAINS4_8MMA_AtomIJNS4_4SM904GMMA25MMA_64x16x16_F32F16F16_SSILNSN_5MajorE0ELSP_0ELNSN_7ScaleInE1ELSQ_1EEEEEENS4_6LayoutINS5_IJNSA_ILi2EEESB_SB_EEENS5_IJSB_NSA_ILi0EEESW_EEEEENS5_IJNS4_10UnderscoreESZ_SZ_EEEEENS4_13SM90_TMA_LOADENS4_14ComposedLayoutINS4_7SwizzleILi3ELi4ELi3EEENS4_18smem_ptr_flag_bitsILi16EEENST_INS5_IJNSA_ILi8EEENSA_ILi64EEEEEENS5_IJS19_SB_EEEEEEEvNS4_8identityES12_S1D_vS1E_EENS_8epilogue10collective6detail29Sm90TmaWarpSpecializedAdapterINS1H_15DefaultEpilogueISI_SJ_SJ_NS1G_6thread17LinearCombinationISI_Li1EffLNS1L_9ScaleType4KindE0ELNS_15FloatRoundStyleE2ESI_EENS1_15EpilogueDefaultEEEEEvvEEEEvNT_6ParamsE,(.L_x_86 - _ZN7cutlass13device_kernelINS_4gemm6kernel13GemmUniversalIN4cute5tupleIJiiiiEEENS1_10collective13CollectiveMmaINS1_34MainloopSm90TmaGmmaWarpSpecializedILi6ENS5_IJNS4_1CILi1EEESB_SB_EEENS1_35KernelTmaWarpSpecializedCooperativeEEENS5_IJNSA_ILi128EEENSA_ILi16EEESF_EEENS_6half_tENS5_IJlSB_lEEESI_SJ_NS4_8TiledMMAINS4_8MMA_AtomIJNS4_4SM904GMMA25MMA_64x16x16_F32F16F16_SSILNSN_5MajorE0ELSP_0ELNSN_7ScaleInE1ELSQ_1EEEEEENS4_6LayoutINS5_IJNSA_ILi2EEESB_SB_EEENS5_IJSB_NSA_ILi0EEESW_EEEEENS5_IJNS4_10UnderscoreESZ_SZ_EEEEENS4_13SM90_TMA_LOADENS4_14ComposedLayoutINS4_7SwizzleILi3ELi4ELi3EEENS4_18smem_ptr_flag_bitsILi16EEENST_INS5_IJNSA_ILi8EEENSA_ILi64EEEEEENS5_IJS19_SB_EEEEEEEvNS4_8identityES12_S1D_vS1E_EENS_8epilogue10collective6detail29Sm90TmaWarpSpecializedAdapterINS1H_15DefaultEpilogueISI_SJ_SJ_NS1G_6thread17LinearCombinationISI_Li1EffLNS1L_9ScaleType4KindE0ELNS_15FloatRoundStyleE2ESI_EENS1_15EpilogueDefaultEEEEEvvEEEEvNT_6ParamsE)
        .other          _ZN7cutlass13device_kernelINS_4gemm6kernel13GemmUniversalIN4cute5tupleIJiiiiEEENS1_10collective13CollectiveMmaINS1_34MainloopSm90TmaGmmaWarpSpecializedILi6ENS5_IJNS4_1CILi1EEESB_SB_EEENS1_35KernelTmaWarpSpecializedCooperativeEEENS5_IJNSA_ILi128EEENSA_ILi16EEESF_EEENS_6half_tENS5_IJlSB_lEEESI_SJ_NS4_8TiledMMAINS4_8MMA_AtomIJNS4_4SM904GMMA25MMA_64x16x16_F32F16F16_SSILNSN_5MajorE0ELSP_0ELNSN_7ScaleInE1ELSQ_1EEEEEENS4_6LayoutINS5_IJNSA_ILi2EEESB_SB_EEENS5_IJSB_NSA_ILi0EEESW_EEEEENS5_IJNS4_10UnderscoreESZ_SZ_EEEEENS4_13SM90_TMA_LOADENS4_14ComposedLayoutINS4_7SwizzleILi3ELi4ELi3EEENS4_18smem_ptr_flag_bitsILi16EEENST_INS5_IJNSA_ILi8EEENSA_ILi64EEEEEENS5_IJS19_SB_EEEEEEEvNS4_8identityES12_S1D_vS1E_EENS_8epilogue10collective6detail29Sm90TmaWarpSpecializedAdapterINS1H_15DefaultEpilogueISI_SJ_SJ_NS1G_6thread17LinearCombinationISI_Li1EffLNS1L_9ScaleType4KindE0ELNS_15FloatRoundStyleE2ESI_EENS1_15EpilogueDefaultEEEEEvvEEEEvNT_6ParamsE,@"STO_CUDA_ENTRY STV_DEFAULT"
_ZN7cutlass13device_kernelINS_4gemm6kernel13GemmUniversalIN4cute5tupleIJiiiiEEENS1_10collective13CollectiveMmaINS1_34MainloopSm90TmaGmmaWarpSpecializedILi6ENS5_IJNS4_1CILi1EEESB_SB_EEENS1_35KernelTmaWarpSpecializedCooperativeEEENS5_IJNSA_ILi128EEENSA_ILi16EEESF_EEENS_6half_tENS5_IJlSB_lEEESI_SJ_NS4_8TiledMMAINS4_8MMA_AtomIJNS4_4SM904GMMA25MMA_64x16x16_F32F16F16_SSILNSN_5MajorE0ELSP_0ELNSN_7ScaleInE1ELSQ_1EEEEEENS4_6LayoutINS5_IJNSA_ILi2EEESB_SB_EEENS5_IJSB_NSA_ILi0EEESW_EEEEENS5_IJNS4_10UnderscoreESZ_SZ_EEEEENS4_13SM90_TMA_LOADENS4_14ComposedLayoutINS4_7SwizzleILi3ELi4ELi3EEENS4_18smem_ptr_flag_bitsILi16EEENST_INS5_IJNSA_ILi8EEENSA_ILi64EEEEEENS5_IJS19_SB_EEEEEEEvNS4_8identityES12_S1D_vS1E_EENS_8epilogue10collective6detail29Sm90TmaWarpSpecializedAdapterINS1H_15DefaultEpilogueISI_SJ_SJ_NS1G_6thread17LinearCombinationISI_Li1EffLNS1L_9ScaleType4KindE0ELNS_15FloatRoundStyleE2ESI_EENS1_15EpilogueDefaultEEEEEvvEEEEvNT_6ParamsE:
[----:B------:R-:W0:Y:S01]  /*0000*/  LDC R1, c[0x0][0x28] ;  /* 0x00000a00ff017b82 */ /* 0x000e220000000800 */
[----:B------:R-:W1:Y:S01]  /*0010*/  S2R R2, SR_TID.X ;  /* 0x0000000000027919 */ /* 0x000e620000002100 */
[----:B------:R-:W-:Y:S01]  /*0020*/  ELECT P0, URZ, PT ;  /* 0x00000000003f782f */ /* 0x000fe20003800000 */
[----:B------:R-:W-:Y:S01]  /*0030*/  BSSY B0, `(.L_x_0) ;  /* 0x000000f000007945 */ /* 0x000fe20003800000 */
[--C-:B-1----:R-:W-:Y:S02]  /*0040*/  SHF.R.U32.HI R0, RZ, 0x5, R2.reuse ;  /* 0x00000005ff007819 */ /* 0x102fe40000011602 */
[----:B------:R-:W-:-:S03]  /*0050*/  SHF.R.U32.HI R7, RZ, 0x7, R2 ;  /* 0x00000007ff077819 */ /* 0x000fc60000011602 */
[----:B------:R-:W1:Y:S04]  /*0060*/  SHFL.IDX PT, R3, R0, RZ, 0x1f ;  /* 0x00001fff00037589 */ /* 0x000e6800000e0000 */
[----:B------:R2:W3:Y:S01]  /*0070*/  SHFL.IDX PT, R10, R7, RZ, 0x1f ;  /* 0x00001fff070a7589 */ /* 0x0004e200000e0000 */
[----:B-1----:R-:W-:-:S13]  /*0080*/  ISETP.NE.OR P0, PT, R3, RZ, !P0 ;  /* 0x000000ff0300720c */ /* 0x002fda0004705670 */
[----:B0-23--:R-:W-:Y:S05]  /*0090*/  @P0 BRA `(.L_x_1) ;  /* 0x0000000000200947 */ /* 0x00dfea0003800000 */
[----:B------:R-:W-:Y:S02]  /*00a0*/  ULDC.64 UR4, c[0x0][0x198] ;  /* 0x0000660000047ab9 */ /* 0x000fe40000000a00 */
[----:B------:R-:W-:Y:S02]  /*00b0*/  UIADD3 UR6, UP0, UR4, 0xf0, URZ ;  /* 0x000000f004067890 */ /* 0x000fe4000ff1e03f */
[----:B------:R-:W-:Y:S02]  /*00c0*/  UIADD3 UR4, UP1, UR4, 0x1f0, URZ ;  /* 0x000001f004047890 */ /* 0x000fe4000ff3e03f */
[----:B------:R-:W-:Y:S02]  /*00d0*/  UIADD3.X UR7, URZ, UR5, URZ, UP0, !UPT ;  /* 0x000000053f077290 */ /* 0x000fe400087fe43f */
[----:B------:R-:W-:-:S07]  /*00e0*/  UIADD3.X UR5, URZ, UR5, URZ, UP1, !UPT ;  /* 0x000000053f057290 */ /* 0x000fce0008ffe43f */
[----:B------:R0:W-:Y:S02]  /*00f0*/  UTMACCTL.PF [UR6] ;  /* 0x00000000060079b9 */ /* 0x0001e40008040000 */
[----:B------:R0:W-:Y:S02]  /*0100*/  UTMACCTL.PF [UR4] ;  /* 0x00000000040079b9 */ /* 0x0001e40008040000 */
[----:B0-----:R-:W-:Y:S01]  /*0110*/  NOP ;  /* 0x0000000000007918 */ /* 0x001fe20000000000 */
.L_x_1:
[----:B------:R-:W-:Y:S05]  /*0120*/  BSYNC B0 ;  /* 0x0000000000007941 */ /* 0x000fea0003800000 */
.L_x_0:
[----:B------:R-:W0:Y:S02]  /*0130*/  SHFL.IDX PT, R4, R0, RZ, 0x1f ;  /* 0x00001fff00047589 */ /* 0x000e2400000e0000 */
[----:B0-----:R-:W-:-:S13]  /*0140*/  ISETP.NE.AND P0, PT, R4, RZ, PT ;  /* 0x000000ff0400720c */ /* 0x001fda0003f05270 */
[----:B------:R-:W-:Y:S05]  /*0150*/  @P0 BRA `(.L_x_2) ;  /* 0x0000000000680947 */ /* 0x000fea0003800000 */
[----:B------:R-:W0:Y:S01]  /*0160*/  S2UR UR8, SR_CgaCtaId ;  /* 0x00000000000879c3 */ /* 0x000e220000008800 */
[----:B------:R-:W-:Y:S01]  /*0170*/  UMOV UR4, 0x400 ;  /* 0x0000040000047882 */ /* 0x000fe20000000000 */
[----:B------:R-:W-:Y:S01]  /*0180*/  UMOV UR5, 0x1 ;  /* 0x0000000100057882 */ /* 0x000fe20000000000 */
[----:B------:R-:W-:Y:S01]  /*0190*/  UMOV UR6, 0x100 ;  /* 0x0000010000067882 */ /* 0x000fe20000000000 */
[----:B------:R-:W-:Y:S01]  /*01a0*/  ELECT P0, URZ, PT ;  /* 0x00000000003f782f */ /* 0x000fe20003800000 */
[----:B------:R-:W-:-:S04]  /*01b0*/  UIADD3 UR6, -UR6, 0x100000, URZ ;  /* 0x0010000006067890 */ /* 0x000fc8000fffe13f */
[----:B------:R-:W-:Y:S02]  /*01c0*/  USHF.L.U32 UR7, UR6, 0xb, URZ ;  /* 0x0000000b06077899 */ /* 0x000fe4000800063f */
[----:B------:R-:W-:Y:S02]  /*01d0*/  USHF.L.U32 UR6, UR6, 0x1, URZ ;  /* 0x0000000106067899 */ /* 0x000fe4000800063f */
[----:B0-----:R-:W-:Y:S02]  /*01e0*/  ULEA UR8, UR8, UR4, 0x18 ;  /* 0x0000000408087291 */ /* 0x001fe4000f8ec03f */
[----:B------:R-:W-:-:S04]  /*01f0*/  UIADD3 UR4, -UR5, 0x100000, URZ ;  /* 0x0010000005047890 */ /* 0x000fc8000fffe13f */
[----:B------:R-:W-:Y:S02]  /*0200*/  USHF.L.U32 UR5, UR4, 0xb, URZ ;  /* 0x0000000b04057899 */ /* 0x000fe4000800063f */
[----:B------:R-:W-:Y:S01]  /*0210*/  USHF.L.U32 UR4, UR4, 0x1, URZ ;  /* 0x0000000104047899 */ /* 0x000fe2000800063f */
[----:B------:R-:W0:Y:S11]  /*0220*/  FENCE.VIEW.ASYNC.S ;  /* 0x00000000000073c6 */ /* 0x000e360000000000 */
[----:B0-----:R0:W1:Y:S01]  /*0230*/  SYNCS.EXCH.64 URZ, [UR8], UR4 ;  /* 0x00000004083f75b2 */ /* 0x0010620008000100 */
[----:B------:R0:W2:Y:S01]  /*0240*/  SYNCS.EXCH.64 URZ, [UR8+0x30], UR6 ;  /* 0x00003006083f75b2 */ /* 0x0000a20008000100 */
[----:B------:R0:W3:Y:S01]  /*0250*/  SYNCS.EXCH.64 URZ, [UR8+0x8], UR4 ;  /* 0x00000804083f75b2 */ /* 0x0000e20008000100 */
[----:B------:R0:W4:Y:S01]  /*0260*/  SYNCS.EXCH.64 URZ, [UR8+0x38], UR6 ;  /* 0x00003806083f75b2 */ /* 0x0001220008000100 */
[----:B------:R0:W0:Y:S01]  /*0270*/  SYNCS.EXCH.64 URZ, [UR8+0x10], UR4 ;  /* 0x00001004083f75b2 */ /* 0x0000220008000100 */
[----:B------:R0:W0:Y:S01]  /*0280*/  SYNCS.EXCH.64 URZ, [UR8+0x40], UR6 ;  /* 0x00004006083f75b2 */ /* 0x0000220008000100 */
[----:B------:R0:W0:Y:S01]  /*0290*/  SYNCS.EXCH.64 URZ, [UR8+0x18], UR4 ;  /* 0x00001804083f75b2 */ /* 0x0000220008000100 */
[----:B------:R0:W0:Y:S01]  /*02a0*/  SYNCS.EXCH.64 URZ, [UR8+0x48], UR6 ;  /* 0x00004806083f75b2 */ /* 0x0000220008000100 */
[----:B------:R0:W0:Y:S01]  /*02b0*/  SYNCS.EXCH.64 URZ, [UR8+0x20], UR4 ;  /* 0x00002004083f75b2 */ /* 0x0000220008000100 */
[----:B------:R0:W0:Y:S01]  /*02c0*/  SYNCS.EXCH.64 URZ, [UR8+0x50], UR6 ;  /* 0x00005006083f75b2 */ /* 0x0000220008000100 */
[----:B------:R0:W0:Y:S01]  /*02d0*/  SYNCS.EXCH.64 URZ, [UR8+0x28], UR4 ;  /* 0x00002804083f75b2 */ /* 0x0000220008000100 */
[----:B------:R0:W0:Y:S01]  /*02e0*/  SYNCS.EXCH.64 URZ, [UR8+0x58], UR6 ;  /* 0x00005806083f75b2 */ /* 0x0000220008000100 */
[----:B------:R-:W-:Y:S01]  /*02f0*/  NOP ;  /* 0x0000000000007918 */ /* 0x000fe20000000000 */
.L_x_2:
[----:B------:R-:W5:Y:S01]  /*0300*/  SHFL.IDX PT, R0, R0, RZ, 0x1f ;  /* 0x00001fff00007589 */ /* 0x000f6200000e0000 */
[----:B------:R-:W-:Y:S01]  /*0310*/  ELECT P0, URZ, PT ;  /* 0x00000000003f782f */ /* 0x000fe20003800000 */
[----:B------:R-:W1:Y:S01]  /*0320*/  LDC R19, c[0x0][0x65c] ;  /* 0x00019700ff137b82 */ /* 0x000e620000000800 */
[----:B0-----:R-:W-:Y:S01]  /*0330*/  UMOV UR4, 0x20 ;  /* 0x0000002000047882 */ /* 0x001fe20000000000 */
[----:B------:R-:W0:Y:S01]  /*0340*/  S2R R6, SR_CTAID.Y ;  /* 0x0000000000067919 */ /* 0x000e220000002600 */
[----:B------:R-:W-:Y:S01]  /*0350*/  NOP ;  /* 0x0000000000007918 */ /* 0x000fe20000000000 */
[----:B------:R-:W-:Y:S01]  /*0360*/  ISETP.NE.AND P2, PT, R10, RZ, PT ;  /* 0x000000ff0a00720c */ /* 0x000fe20003f45270 */
[----:B------:R-:W-:Y:S01]  /*0370*/  NOP ;  /* 0x0000000000007918 */ /* 0x000fe20000000000 */
[----:B------:R-:W2:Y:S01]  /*0380*/  S2R R4, SR_CTAID.X ;  /* 0x0000000000047919 */ /* 0x000ea20000002500 */
[----:B------:R-:W-:Y:S01]  /*0390*/  IMAD.MOV.U32 R5, RZ, RZ, RZ ;  /* 0x000000ffff057224 */ /* 0x000fe200078e00ff */
[----:B-----5:R-:W-:-:S02]  /*03a0*/  ISETP.NE.OR P0, PT, R0, RZ, !P0 ;  /* 0x000000ff0000720c */ /* 0x020fc40004705670 */
[----:B-1----:R-:W-:-:S04]  /*03b0*/  ISETP.NE.AND P3, PT, R19, 0x1, PT ;  /* 0x000000011300780c */ /* 0x002fc80003f65270 */
[----:B------:R-:W-:Y:S02]  /*03c0*/  P2R R0, PR, RZ, 0x8 ;  /* 0x00000008ff007803 */ /* 0x000fe40000000000 */
[----:B------:R-:W-:-:S04]  /*03d0*/  SHF.R.S32.HI R0, RZ, 0x1f, R3 ;  /* 0x0000001fff007819 */ /* 0x000fc80000011403 */
[----:B------:R-:W-:Y:S01]  /*03e0*/  LEA.HI R0, R0, R3, RZ, 0x2 ;  /* 0x0000000300007211 */ /* 0x000fe200078f10ff */
[----:B------:R-:W-:Y:S01]  /*03f0*/  VOTEU.ALL UP0, P0 ;  /* 0x00000000003f7886 */ /* 0x000fe20000000000 */
[----:B------:R-:W-:Y:S01]  /*0400*/  VOTEU.ALL UP1, P0 ;  /* 0x00000000003f7886 */ /* 0x000fe20000020000 */
[----:B------:R-:W2:Y:S01]  /*0410*/  @P3 LDC R17, c[0x0][0x10] ;  /* 0x00000400ff113b82 */ /* 0x000ea20000000800 */
[----:B------:R-:W-:Y:S01]  /*0420*/  LOP3.LUT R0, R0, 0xfffffffc, RZ, 0xc0, !PT ;  /* 0xfffffffc00007812 */ /* 0x000fe200078ec0ff */
[----:B0-----:R-:W-:Y:S01]  /*0430*/  @P3 IMAD.MOV.U32 R8, RZ, RZ, R6 ;  /* 0x000000ffff083224 */ /* 0x001fe200078e0006 */
[----:B------:R-:W-:Y:S01]  /*0440*/  @!UP0 UMOV UR6, 0x400 ;  /* 0x0000040000068882 */ /* 0x000fe20000000000 */
[----:B------:R-:W-:-:S04]  /*0450*/  @!UP0 UIADD3 UR4, -UR4, 0x100000, URZ ;  /* 0x0010000004048890 */ /* 0x000fc8000fffe13f */
[----:B------:R-:W-:Y:S02]  /*0460*/  @!UP0 USHF.L.U32 UR5, UR4, 0xb, URZ ;  /* 0x0000000b04058899 */ /* 0x000fe4000800063f */
[----:B------:R-:W-:Y:S01]  /*0470*/  @!UP0 USHF.L.U32 UR4, UR4, 0x1, URZ ;  /* 0x0000000104048899 */ /* 0x000fe2000800063f */
[----:B------:R-:W-:Y:S02]  /*0480*/  @P3 IMAD.MOV.U32 R9, RZ, RZ, RZ ;  /* 0x000000ffff093224 */ /* 0x000fe400078e00ff */
[----:B------:R-:W-:Y:S01]  /*0490*/  IMAD.IADD R0, R3, 0x1, -R0 ;  /* 0x0000000103007824 */ /* 0x000fe200078e0a00 */
[----:B------:R-:W0:Y:S01]  /*04a0*/  @!UP0 S2UR UR7, SR_CgaCtaId ;  /* 0x00000000000789c3 */ /* 0x000e220000008800 */
[----:B------:R-:W-:-:S03]  /*04b0*/  @P3 IMAD.MOV.U32 R3, RZ, RZ, RZ ;  /* 0x000000ffff033224 */ /* 0x000fc600078e00ff */
[----:B------:R-:W-:-:S04]  /*04c0*/  ISETP.NE.AND P1, PT, R0, 0x3, PT ;  /* 0x000000030000780c */ /* 0x000fc80003f25270 */
[----:B------:R-:W1:Y:S01]  /*04d0*/  @!P3 LDC R11, c[0x0][0xc] ;  /* 0x00000300ff0bbb82 */ /* 0x000e620000000800 */
[----:B--2---:R-:W-:-:S04]  /*04e0*/  @P3 IMAD.WIDE.U32 R16, R4, R17, R8 ;  /* 0x0000001104103225 */ /* 0x004fc800078e0008 */
[----:B------:R-:W-:Y:S01]  /*04f0*/  @P3 IMAD.IADD R17, R17, 0x1, R3 ;  /* 0x0000000111113824 */ /* 0x000fe200078e0203 */
[----:B------:R-:W-:Y:S01]  /*0500*/  LOP3.LUT R3, R2, 0x7f, RZ, 0xc0, !PT ;  /* 0x0000007f02037812 */ /* 0x000fe200078ec0ff */
[----:B0-----:R-:W-:Y:S01]  /*0510*/  @!UP0 ULEA UR8, UR7, UR6, 0x18 ;  /* 0x0000000607088291 */ /* 0x001fe2000f8ec03f */
[----:B------:R-:W-:Y:S02]  /*0520*/  VOTEU.ALL UP0, P0 ;  /* 0x00000000003f7886 */ /* 0x000fe40000000000 */
[----:B------:R-:W-:Y:S01]  /*0530*/  ULDC UR6, c[0x0][0xc] ;  /* 0x0000030000067ab9 */ /* 0x000fe20000000800 */
[----:B------:R-:W-:Y:S01]  /*0540*/  ISETP.EQ.OR P0, PT, R0, RZ, !P1 ;  /* 0x000000ff0000720c */ /* 0x000fe20004f02670 */
[----:B------:R-:W-:-:S03]  /*0550*/  ULDC UR7, c[0x0][0x10] ;  /* 0x0000040000077ab9 */ /* 0x000fc60000000800 */
[C---:B------:R-:W-:Y:S01]  /*0560*/  ISETP.EQ.AND P0, PT, R10.reuse, RZ, P0 ;  /* 0x000000ff0a00720c */ /* 0x040fe20000702270 */
[----:B------:R-:W-:Y:S02]  /*0570*/  VIADD R10, R10, 0xffffffff ;  /* 0xffffffff0a0a7836 */ /* 0x000fe40000000000 */
[----:B-1----:R-:W-:Y:S01]  /*0580*/  @!P3 IMAD.WIDE.U32 R8, R11, R6, R4 ;  /* 0x000000060b08b225 */ /* 0x002fe200078e0004 */
[----:B------:R-:W0:Y:S02]  /*0590*/  FENCE.VIEW.ASYNC.S ;  /* 0x00000000000073c6 */ /* 0x000e240000000000 */
[----:B0-----:R-:W3:Y:S01]  /*05a0*/  @!UP0 SYNCS.EXCH.64 URZ, [UR8+0x70], UR4 ;  /* 0x00007004083f85b2 */ /* 0x001ee20008000100 */
[----:B------:R-:W-:Y:S02]  /*05b0*/  SEL R18, RZ, 0x1, !P0 ;  /* 0x00000001ff127807 */ /* 0x000fe40004000000 */
[----:B------:R-:W-:Y:S01]  /*05c0*/  ISETP.GE.U32.AND P1, PT, R10, 0x2, PT ;  /* 0x000000020a00780c */ /* 0x000fe20003f26070 */
[----:B------:R-:W-:-:S02]  /*05d0*/  @!P3 IMAD.MOV.U32 R16, RZ, RZ, R8 ;  /* 0x000000ffff10b224 */ /* 0x000fc400078e0008 */
[----:B------:R-:W-:Y:S01]  /*05e0*/  @!P3 IMAD.MOV.U32 R17, RZ, RZ, R9 ;  /* 0x000000ffff11b224 */ /* 0x000fe200078e0009 */
[----:B------:R-:W-:Y:S01]  /*05f0*/  SEL R18, R18, 0x2, P1 ;  /* 0x0000000212127807 */ /* 0x000fe20000800000 */
[----:B------:R0:W3:Y:S01]  /*0600*/  @!UP1 SYNCS.EXCH.64 URZ, [UR8+0x78], UR4 ;  /* 0x00007804083f95b2 */ /* 0x0000e20008000100 */
[----:B------:R-:W-:Y:S01]  /*0610*/  NOP ;  /* 0x0000000000007918 */ /* 0x000fe20000000000 */
[----:B0-----:R-:W-:-:S03]  /*0620*/  UIMAD.WIDE.U32 UR4, UR6, UR7, URZ ;  /* 0x00000007060472a5 */ /* 0x001fc6000f8e003f */
[----:B------:R-:W-:Y:S02]  /*0630*/  ULDC UR6, c[0x0][0x14] ;  /* 0x0000050000067ab9 */ /* 0x000fe40000000800 */
[----:B------:R-:W-:Y:S02]  /*0640*/  UIMAD.WIDE.U32 UR38, UR4, UR6, URZ ;  /* 0x00000006042672a5 */ /* 0x000fe4000f8e003f */
[----:B------:R-:W-:-:S04]  /*0650*/  UIMAD UR41, UR5, UR6, URZ ;  /* 0x00000006052972a4 */ /* 0x000fc8000f8e023f */
[----:B------:R-:W-:Y:S01]  /*0660*/  UIADD3 UR41, UR39, UR41, URZ ;  /* 0x0000002927297290 */ /* 0x000fe2000fffe03f */
[----:B---34-:R-:W-:Y:S06]  /*0670*/  BAR.SYNC.DEFER_BLOCKING 0x0 ;  /* 0x0000000000007b1d */ /* 0x018fec0000010000 */
[----:B------:R-:W-:Y:S05]  /*0680*/  @!P2 BRA `(.L_x_3) ;  /* 0x0000002c0020a947 */ /* 0x000fea0003800000 */
[----:B------:R-:W-:-:S13]  /*0690*/  ISETP.GT.U32.AND P0, PT, R10, 0x1, PT ;  /* 0x000000010a00780c */ /* 0x000fda0003f04070 */
[----:B------:R-:W-:Y:S05]  /*06a0*/  @P0 EXIT ;  /* 0x000000000000094d */ /* 0x000fea0003800000 */
[----:B------:R-:W-:Y:S01]  /*06b0*/  ULDC.64 UR4, c[0x0][0x650] ;  /* 0x0001940000047ab9 */ /* 0x000fe20000000a00 */
[----:B------:R-:W-:Y:S01]  /*06c0*/  PRMT R0, RZ, 0x7610, R0 ;  /* 0x00007610ff007816 */ /* 0x000fe20000000000 */
[----:B------:R-:W-:Y:S01]  /*06d0*/  IMAD.MOV.U32 R45, RZ, RZ, -0x1 ;  /* 0xffffffffff2d7424 */ /* 0x000fe200078e00ff */
[----:B------:R-:W-:Y:S01]  /*06e0*/  ISETP.GE.U32.AND P0, PT, R16, UR4, PT ;  /* 0x0000000410007c0c */ /* 0x000fe2000bf06070 */
[----:B------:R-:W-:Y:S02]  /*06f0*/  IMAD.MOV.U32 R42, RZ, RZ, -0x1 ;  /* 0xffffffffff2a7424 */ /* 0x000fe400078e00ff */
[----:B------:R-:W-:Y:S01]  /*0700*/  IMAD.MOV.U32 R43, RZ, RZ, -0x1 ;  /* 0xffffffffff2b7424 */ /* 0x000fe200078e00ff */
[----:B------:R-:W-:-:S13]  /*0710*/  ISETP.GE.U32.AND.EX P0, PT, R17, UR5, PT, P0 ;  /* 0x0000000511007c0c */ /* 0x000fda000bf06100 */
[----:B------:R-:W-:Y:S05]  /*0720*/  @P0 BRA `(.L_x_4) ;  /* 0x0000000400540947 */ /* 0x000fea0003800000 */
[----:B------:R-:W0:Y:S01]  /*0730*/  LDC.64 R20, c[0x0][0x628] ;  /* 0x00018a00ff147b82 */ /* 0x000e220000000a00 */
[----:B------:R-:W-:Y:S02]  /*0740*/  IMAD.MOV.U32 R8, RZ, RZ, R16 ;  /* 0x000000ffff087224 */ /* 0x000fe400078e0010 */
[----:B------:R-:W-:-:S05]  /*0750*/  IMAD.MOV.U32 R9, RZ, RZ, R17 ;  /* 0x000000ffff097224 */ /* 0x000fca00078e0011 */
[----:B------:R-:W1:Y:S08]  /*0760*/  LDC R0, c[0x0][0x630] ;  /* 0x00018c00ff007b82 */ /* 0x000e700000000800 */
[----:B------:R-:W2:Y:S01]  /*0770*/  LDC.64 R22, c[0x0][0x620] ;  /* 0x00018800ff167b82 */ /* 0x000ea20000000a00 */
[----:B0-----:R-:W-:-:S04]  /*0780*/  ISETP.NE.U32.AND P0, PT, R20, RZ, PT ;  /* 0x000000ff1400720c */ /* 0x001fc80003f05070 */
[----:B------:R-:W-:-:S13]  /*0790*/  ISETP.NE.AND.EX P0, PT, R21, RZ, PT, P0 ;  /* 0x000000ff1500720c */ /* 0x000fda0003f05300 */
[----:B-12---:R-:W-:Y:S05]  /*07a0*/  @!P0 BRA `(.L_x_5) ;  /* 0x0000000000288947 */ /* 0x006fea0003800000 */
[----:B------:R-:W0:Y:S02]  /*07b0*/  LDC R13, c[0x0][0x634] ;  /* 0x00018d00ff0d7b82 */ /* 0x000e240000000800 */
[----:B0-----:R-:W-:-:S05]  /*07c0*/  IADD3 R13, P0, R16, R13, RZ ;  /* 0x0000000d100d7210 */ /* 0x001fca0007f1e0ff */
[----:B------:R-:W-:-:S04]  /*07d0*/  IMAD.X R15, RZ, RZ, R17, P0 ;  /* 0x000000ffff0f7224 */ /* 0x000fc800000e0611 */
[----:B------:R-:W-:-:S04]  /*07e0*/  IMAD.WIDE.U32 R8, R15, R20, RZ ;  /* 0x000000140f087225 */ /* 0x000fc800078e00ff */
[----:B------:R-:W-:-:S04]  /*07f0*/  IMAD.WIDE.U32 R10, P0, R13, R21, R8 ;  /* 0x000000150d0a7225 */ /* 0x000fc80007800008 */
[----:B------:R-:W-:-:S04]  /*0800*/  IMAD.WIDE.U32 R8, R13, R20, RZ ;  /* 0x000000140d087225 */ /* 0x000fc800078e00ff */
[----:B------:R-:W-:Y:S01]  /*0810*/  IMAD.X R13, RZ, RZ, RZ, P0 ;  /* 0x000000ffff0d7224 */ /* 0x000fe200000e06ff */
[----:B------:R-:W-:Y:S01]  /*0820*/  IADD3 RZ, P0, R9, R10, RZ ;  /* 0x0000000a09ff7210 */ /* 0x000fe20007f1e0ff */
[----:B------:R-:W-:-:S04]  /*0830*/  IMAD.MOV.U32 R12, RZ, RZ, R11 ;  /* 0x000000ffff0c7224 */ /* 0x000fc800078e000b */
[----:B------:R-:W-:-:S08]  /*0840*/  IMAD.WIDE.U32.X R8, R15, R21, R12, P0 ;  /* 0x000000150f087225 */ /* 0x000fd000000e040c */
.L_x_5:
[-CC-:B------:R-:W-:Y:S01]  /*0850*/  SHF.R.U64 R43, R8, R0.reuse, R9.reuse ;  /* 0x00000000082b7219 */ /* 0x180fe20000001209 */
[----:B------:R-:W0:Y:S01]  /*0860*/  LDC R12, c[0x0][0x618] ;  /* 0x00018600ff0c7b82 */ /* 0x000e220000000800 */
[----:B------:R-:W-:Y:S01]  /*0870*/  SHF.R.U32.HI R5, RZ, R0, R9 ;  /* 0x00000000ff057219 */ /* 0x000fe20000011609 */
[----:B------:R-:W-:Y:S01]  /*0880*/  ULDC UR4, c[0x0][0x150] ;  /* 0x0000540000047ab9 */ /* 0x000fe20000000800 */
[----:B------:R-:W-:Y:S02]  /*0890*/  IADD3 R11, P0, RZ, -R43, RZ ;  /* 0x8000002bff0b7210 */ /* 0x000fe40007f1e0ff */
[----:B------:R-:W-:-:S03]  /*08a0*/  I2FP.F32.U32 R0, R4 ;  /* 0x0000000400007245 */ /* 0x000fc60000201000 */
[----:B------:R-:W1:Y:S01]  /*08b0*/  LDC.64 R24, c[0x0][0x640] ;  /* 0x00019000ff187b82 */ /* 0x000e620000000a00 */
[----:B------:R-:W-:Y:S02]  /*08c0*/  IMAD.X R13, RZ, RZ, ~R5, P0 ;  /* 0x000000ffff0d7224 */ /* 0x000fe400000e0e05 */
[----:B------:R-:W-:Y:S01]  /*08d0*/  FMUL R0, R0, UR4 ;  /* 0x0000000400007c20 */ /* 0x000fe20008400000 */
[----:B------:R-:W-:Y:S01]  /*08e0*/  IMAD.WIDE.U32 R8, R11, R22, R16 ;  /* 0x000000160b087225 */ /* 0x000fe200078e0010 */
[----:B------:R-:W-:-:S03]  /*08f0*/  ULDC UR4, c[0x0][0x154] ;  /* 0x0000550000047ab9 */ /* 0x000fc60000000800 */
[----:B------:R-:W-:Y:S01]  /*0900*/  IMAD R10, R13, R22, RZ ;  /* 0x000000160d0a7224 */ /* 0x000fe200078e02ff */
[----:B------:R-:W2:Y:S01]  /*0910*/  LDC R5, c[0x0][0x144] ;  /* 0x00005100ff057b82 */ /* 0x000ea20000000800 */
[----:B------:R-:W3:Y:S02]  /*0920*/  F2I.U32.TRUNC.NTZ R0, R0 ;  /* 0x0000000000007305 */ /* 0x000ee4000020f000 */
[----:B------:R-:W-:-:S04]  /*0930*/  IMAD R11, R11, R23, R10 ;  /* 0x000000170b0b7224 */ /* 0x000fc800078e020a */
[----:B------:R-:W-:Y:S01]  /*0940*/  IMAD.IADD R9, R9, 0x1, R11 ;  /* 0x0000000109097824 */ /* 0x000fe200078e020b */
[----:B------:R-:W4:Y:S01]  /*0950*/  LDC R14, c[0x0][0x608] ;  /* 0x00018200ff0e7b82 */ /* 0x000f220000000800 */
[----:B------:R-:W-:-:S03]  /*0960*/  IMAD.MOV.U32 R11, RZ, RZ, -0x1 ;  /* 0xffffffffff0b7424 */ /* 0x000fc600078e00ff */
[--C-:B0-----:R-:W-:Y:S02]  /*0970*/  SHF.R.U64 R20, R8, R12, R9.reuse ;  /* 0x0000000c08147219 */ /* 0x101fe40000001209 */
[----:B------:R-:W-:Y:S02]  /*0980*/  I2FP.F32.U32 R8, R6 ;  /* 0x0000000600087245 */ /* 0x000fe40000201000 */
[----:B------:R-:W0:Y:S01]  /*0990*/  LDC R22, c[0x0][0x658] ;  /* 0x00019600ff167b82 */ /* 0x000e220000000800 */
[----:B-1----:R-:W-:Y:S01]  /*09a0*/  ISETP.NE.U32.AND P0, PT, R24, RZ, PT ;  /* 0x000000ff1800720c */ /* 0x002fe20003f05070 */
[----:B---3--:R-:W-:Y:S01]  /*09b0*/  IMAD.MOV R10, RZ, RZ, -R0 ;  /* 0x000000ffff0a7224 */ /* 0x008fe200078e0a00 */
[----:B------:R-:W-:Y:S01]  /*09c0*/  SHF.R.U32.HI R9, RZ, R12, R9 ;  /* 0x0000000cff097219 */ /* 0x000fe20000011609 */
[----:B------:R-:W-:Y:S01]  /*09d0*/  FMUL R8, R8, UR4 ;  /* 0x0000000408087c20 */ /* 0x000fe20008400000 */
[----:B------:R-:W-:-:S03]  /*09e0*/  ISETP.NE.AND.EX P0, PT, R25, RZ, PT, P0 ;  /* 0x000000ff1900720c */ /* 0x000fc60003f05300 */
[----:B------:R-:W1:Y:S01]  /*09f0*/  LDC R15, c[0x0][0x148] ;  /* 0x00005200ff0f7b82 */ /* 0x000e620000000800 */
[----:B--2---:R-:W-:-:S07]  /*0a00*/  IMAD R0, R5, R10, R4 ;  /* 0x0000000a05007224 */ /* 0x004fce00078e0204 */
[----:B------:R-:W2:Y:S01]  /*0a10*/  LDC R23, c[0x0][0x600] ;  /* 0x00018000ff177b82 */ /* 0x000ea20000000800 */
[-CC-:B----4-:R-:W-:Y:S02]  /*0a20*/  SHF.R.U64 R28, R20, R14.reuse, R9.reuse ;  /* 0x0000000e141c7219 */ /* 0x190fe40000001209 */
[----:B------:R-:W-:Y:S01]  /*0a30*/  SHF.R.U32.HI R5, RZ, R14, R9 ;  /* 0x0000000eff057219 */ /* 0x000fe20000011609 */
[----:B------:R-:W-:Y:S01]  /*0a40*/  IMAD.MOV.U32 R9, RZ, RZ, 0x1 ;  /* 0x00000001ff097424 */ /* 0x000fe200078e00ff */
[----:B------:R3:W4:Y:S03]  /*0a50*/  F2I.U32.TRUNC.NTZ R14, R8 ;  /* 0x00000008000e7305 */ /* 0x000726000020f000 */
[----:B------:R-:W1:Y:S01]  /*0a60*/  LDC R26, c[0x0][0x648] ;  /* 0x00019200ff1a7b82 */ /* 0x000e620000000800 */
[-C--:B0-----:R-:W-:Y:S02]  /*0a70*/  SHF.L.U32 R4, R11, R22.reuse, RZ ;  /* 0x000000160b047219 */ /* 0x081fe400000006ff */
[----:B------:R-:W-:-:S02]  /*0a80*/  SHF.R.U64 R30, R28, R22, R5 ;  /* 0x000000161c1e7219 */ /* 0x000fc40000001205 */
[----:B------:R-:W-:Y:S02]  /*0a90*/  LOP3.LUT R13, RZ, R4, RZ, 0x33, !PT ;  /* 0x00000004ff0d7212 */ /* 0x000fe400078e33ff */
[-C--:B------:R-:W-:Y:S01]  /*0aa0*/  SHF.R.U32.HI R5, RZ, R22.reuse, R5 ;  /* 0x00000016ff057219 */ /* 0x080fe20000011605 */
[----:B------:R-:W0:Y:S01]  /*0ab0*/  LDC R27, c[0x0][0x638] ;  /* 0x00018e00ff1b7b82 */ /* 0x000e220000000800 */
[----:B------:R-:W-:Y:S01]  /*0ac0*/  SHF.L.U32 R12, R9, R22, RZ ;  /* 0x00000016090c7219 */ /* 0x000fe200000006ff */
[----:B------:R-:W-:-:S06]  /*0ad0*/  IMAD.MOV.U32 R4, RZ, RZ, R30 ;  /* 0x000000ffff047224 */ /* 0x000fcc00078e001e */
[----:B------:R-:W0:Y:S01]  /*0ae0*/  LDC R45, c[0x0][0x610] ;  /* 0x00018400ff2d7b82 */ /* 0x000e220000000800 */
[----:B---34-:R-:W-:Y:S05]  /*0af0*/  @!P0 BRA `(.L_x_6) ;  /* 0x0000000000288947 */ /* 0x018fea0003800000 */
[----:B------:R-:W3:Y:S02]  /*0b00*/  LDC R11, c[0x0][0x64c] ;  /* 0x00019300ff0b7b82 */ /* 0x000ee40000000800 */
[----:B---3--:R-:W-:-:S05]  /*0b10*/  IADD3 R11, P0, R30, R11, RZ ;  /* 0x0000000b1e0b7210 */ /* 0x008fca0007f1e0ff */
        /* <DEDUP_REMOVED lines=8> */
.L_x_6:
[----:B-1----:R-:W-:Y:S01]  /*0ba0*/  SHF.R.U64 R4, R4, R26, R5 ;  /* 0x0000001a04047219 */ /* 0x002fe20000001205 */
[----:B--2---:R-:W-:Y:S01]  /*0bb0*/  VIADD R5, R23, 0xffffffff ;  /* 0xffffffff17057836 */ /* 0x004fe20000000000 */
[----:B------:R-:W-:Y:S01]  /*0bc0*/  LOP3.LUT R13, R28, R13, RZ, 0xc0, !PT ;  /* 0x0000000d1c0d7212 */ /* 0x000fe200078ec0ff */
[----:B------:R-:W-:Y:S02]  /*0bd0*/  IMAD.MOV R14, RZ, RZ, -R14 ;  /* 0x000000ffff0e7224 */ /* 0x000fe400078e0a0e */
[----:B------:R-:W-:Y:S01]  /*0be0*/  IMAD.MOV R8, RZ, RZ, -R4 ;  /* 0x000000ffff087224 */ /* 0x000fe200078e0a04 */
[----:B------:R-:W-:Y:S01]  /*0bf0*/  LOP3.LUT R5, R20, R5, RZ, 0xc0, !PT ;  /* 0x0000000514057212 */ /* 0x000fe200078ec0ff */
[----:B------:R-:W-:Y:S02]  /*0c00*/  IMAD R13, R12, R4, R13 ;  /* 0x000000040c0d7224 */ /* 0x000fe400078e020d */
[----:B------:R-:W-:Y:S02]  /*0c10*/  @P3 IMAD R0, R15, R14, R6 ;  /* 0x0000000e0f003224 */ /* 0x000fe400078e0206 */
[----:B0-----:R-:W-:-:S02]  /*0c20*/  IMAD R4, R8, R27, R30 ;  /* 0x0000001b08047224 */ /* 0x001fc400078e021e */
[----:B------:R-:W-:Y:S02]  /*0c30*/  IMAD R45, R13, R45, R0 ;  /* 0x0000002d0d2d7224 */ /* 0x000fe400078e0200 */
[----:B------:R-:W-:Y:S02]  /*0c40*/  IMAD R4, R4, R23, R5 ;  /* 0x0000001704047224 */ /* 0x000fe400078e0205 */
[----:B------:R-:W-:-:S03]  /*0c50*/  IMAD.MOV.U32 R0, RZ, RZ, 0x1 ;  /* 0x00000001ff007424 */ /* 0x000fc600078e00ff */
[----:B------:R-:W-:Y:S02]  /*0c60*/  SEL R42, R4, R45, !P3 ;  /* 0x0000002d042a7207 */ /* 0x000fe40005800000 */
[----:B------:R-:W-:-:S07]  /*0c70*/  SEL R45, R45, R4, !P3 ;  /* 0x000000042d2d7207 */ /* 0x000fce0005800000 */
.L_x_4:
[----:B------:R-:W-:-:S08]  /*0c80*/  NOP ;  /* 0x0000000000007918 */ /* 0x000fd00000000000 */
[----:B------:R-:W0:Y:S02]  /*0c90*/  USETMAXREG.TRY_ALLOC.CTAPOOL UP0, 0xe8 ;  /* 0x000000e8000079c8 */ /* 0x000e240008000600 */
[----:B0-----:R-:W-:-:S13]  /*0ca0*/  PLOP3.LUT P0, PT, PT, PT, UP0, 0x80, 0x0 ;  /* 0x000000000000781c */ /* 0x001fda0003f0f008 */
[----:B------:R-:W-:Y:S05]  /*0cb0*/  @!P0 BRA `(.L_x_4) ;  /* 0xfffffffc00f08947 */ /* 0x000fea000383ffff */
[----:B------:R-:W-:Y:S01]  /*0cc0*/  ULDC.64 UR4, c[0x0][0x598] ;  /* 0x0001660000047ab9 */ /* 0x000fe20000000a00 */
[----:B------:R-:W-:Y:S01]  /*0cd0*/  ULDC.64 UR36, c[0x0][0x208] ;  /* 0x0000820000247ab9 */ /* 0x000fe20000000a00 */
[----:B------:R-:W-:-:S04]  /*0ce0*/  ISETP.NE.U32.AND P0, PT, RZ, UR4, PT ;  /* 0x00000004ff007c0c */ /* 0x000fc8000bf05070 */
[----:B------:R-:W-:-:S13]  /*0cf0*/  ISETP.NE.AND.EX P0, PT, RZ, UR5, PT, P0 ;  /* 0x00000005ff007c0c */ /* 0x000fda000bf05300 */
[----:B------:R-:W-:Y:S05]  /*0d00*/  @!P0 BRA `(.L_x_7) ;  /* 0x00000000001c8947 */ /* 0x000fea0003800000 */
[----:B------:R-:W0:Y:S02]  /*0d10*/  LDC.64 R4, c[0x0][0x598] ;  /* 0x00016600ff047b82 */ /* 0x000e240000000a00 */
[----:B0-----:R-:W2:Y:S02]  /*0d20*/  LDG.E.64 R4, desc[UR36][R4.64] ;  /* 0x0000002404047981 */ /* 0x001ea4000c1e1b00 */
[----:B--2---:R-:W-:-:S04]  /*0d30*/  ISETP.NE.U32.AND P0, PT, R4, RZ, PT ;  /* 0x000000ff0400720c */ /* 0x004fc80003f05070 */
[----:B------:R-:W-:-:S13]  /*0d40*/  ISETP.NE.AND.EX P0, PT, R5, RZ, PT, P0 ;  /* 0x000000ff0500720c */ /* 0x000fda0003f05300 */
[----:B------:R-:W-:Y:S05]  /*0d50*/  @!P0 BRA `(.L_x_7) ;  /* 0x0000000000088947 */ /* 0x000fea0003800000 */
[----:B------:R0:W5:Y:S01]  /*0d60*/  LD.E R32, desc[UR36][R4.64] ;  /* 0x0000002404207980 */ /* 0x000162000c101900 */
[----:B------:R-:W-:Y:S05]  /*0d70*/  BRA `(.L_x_8) ;  /* 0x0000000000247947 */ /* 0x000fea0003800000 */
.L_x_7:
[----:B------:R-:W-:Y:S02]  /*0d80*/  ULDC.64 UR4, c[0x0][0x588] ;  /* 0x0001620000047ab9 */ /* 0x000fe40000000a00 */
[----:B------:R-:W-:-:S04]  /*0d90*/  ISETP.NE.U32.AND P0, PT, RZ, UR4, PT ;  /* 0x00000004ff007c0c */ /* 0x000fc8000bf05070 */
[----:B------:R-:W-:-:S13]  /*0da0*/  ISETP.NE.AND.EX P0, PT, RZ, UR5, PT, P0 ;  /* 0x00000005ff007c0c */ /* 0x000fda000bf05300 */
[----:B------:R-:W-:Y:S05]  /*0db0*/  @!P0 BRA `(.L_x_9) ;  /* 0x00000000000c8947 */ /* 0x000fea0003800000 */
[----:B------:R-:W0:Y:S02]  /*0dc0*/  LDC.64 R32, c[0x0][0x588] ;  /* 0x00016200ff207b82 */ /* 0x000e240000000a00 */
[----:B0-----:R1:W5:Y:S01]  /*0dd0*/  LDG.E R32, desc[UR36][R32.64] ;  /* 0x0000002420207981 */ /* 0x001362000c1e1900 */
[----:B------:R-:W-:Y:S05]  /*0de0*/  BRA `(.L_x_8) ;  /* 0x0000000000087947 */ /* 0x000fea0003800000 */
.L_x_9:
[----:B------:R-:W-:Y:S02]  /*0df0*/  ULDC UR4, c[0x0][0x580] ;  /* 0x0001600000047ab9 */ /* 0x000fe40000000800 */
[----:B------:R-:W-:-:S07]  /*0e00*/  IMAD.U32 R32, RZ, RZ, UR4 ;  /* 0x00000004ff207e24 */ /* 0x000fce000f8e00ff */
.L_x_8:
[----:B------:R-:W-:Y:S02]  /*0e10*/  ULDC.64 UR4, c[0x0][0x5a0] ;  /* 0x0001680000047ab9 */ /* 0x000fe40000000a00 */
[----:B------:R-:W-:-:S04]  /*0e20*/  ISETP.NE.U32.AND P0, PT, RZ, UR4, PT ;  /* 0x00000004ff007c0c */ /* 0x000fc8000bf05070 */
[----:B------:R-:W-:-:S13]  /*0e30*/  ISETP.NE.AND.EX P0, PT, RZ, UR5, PT, P0 ;  /* 0x00000005ff007c0c */ /* 0x000fda000bf05300 */
[----:B------:R-:W-:Y:S05]  /*0e40*/  @!P0 BRA `(.L_x_10) ;  /* 0x00000000001c8947 */ /* 0x000fea0003800000 */
[----:B0-----:R-:W0:Y:S02]  /*0e50*/  LDC.64 R4, c[0x0][0x5a0] ;  /* 0x00016800ff047b82 */ /* 0x001e240000000a00 */
[----:B0-----:R-:W2:Y:S02]  /*0e60*/  LDG.E.64 R4, desc[UR36][R4.64] ;  /* 0x0000002404047981 */ /* 0x001ea4000c1e1b00 */
[----:B--2---:R-:W-:-:S04]  /*0e70*/  ISETP.NE.U32.AND P0, PT, R4, RZ, PT ;  /* 0x000000ff0400720c */ /* 0x004fc80003f05070 */
[----:B------:R-:W-:-:S13]  /*0e80*/  ISETP.NE.AND.EX P0, PT, R5, RZ, PT, P0 ;  /* 0x000000ff0500720c */ /* 0x000fda0003f05300 */
[----:B------:R-:W-:Y:S05]  /*0e90*/  @!P0 BRA `(.L_x_10) ;  /* 0x0000000000088947 */ /* 0x000fea0003800000 */
[----:B-1----:R0:W5:Y:S01]  /*0ea0*/  LD.E R33, desc[UR36][R4.64] ;  /* 0x0000002404217980 */ /* 0x002162000c101900 */
[----:B------:R-:W-:Y:S05]  /*0eb0*/  BRA `(.L_x_11) ;  /* 0x0000000000247947 */ /* 0x000fea0003800000 */
.L_x_10:
[----:B------:R-:W-:Y:S02]  /*0ec0*/  ULDC.64 UR4, c[0x0][0x590] ;  /* 0x0001640000047ab9 */ /* 0x000fe40000000a00 */
[----:B------:R-:W-:-:S04]  /*0ed0*/  ISETP.NE.U32.AND P0, PT, RZ, UR4, PT ;  /* 0x00000004ff007c0c */ /* 0x000fc8000bf05070 */
[----:B------:R-:W-:-:S13]  /*0ee0*/  ISETP.NE.AND.EX P0, PT, RZ, UR5, PT, P0 ;  /* 0x00000005ff007c0c */ /* 0x000fda000bf05300 */
[----:B------:R-:W-:Y:S05]  /*0ef0*/  @!P0 BRA `(.L_x_12) ;  /* 0x00000000000c8947 */ /* 0x000fea0003800000 */
[----:B0-----:R-:W1:Y:S02]  /*0f00*/  LDC.64 R4, c[0x0][0x590] ;  /* 0x00016400ff047b82 */ /* 0x001e640000000a00 */
[----:B-1----:R1:W5:Y:S01]  /*0f10*/  LDG.E R33, desc[UR36][R4.64] ;  /* 0x0000002404217981 */ /* 0x002362000c1e1900 */
[----:B------:R-:W-:Y:S05]  /*0f20*/  BRA `(.L_x_11) ;  /* 0x0000000000087947 */ /* 0x000fea0003800000 */
.L_x_12:
[----:B------:R-:W-:Y:S02]  /*0f30*/  ULDC UR4, c[0x0][0x584] ;  /* 0x0001610000047ab9 */ /* 0x000fe40000000800 */
[----:B-1----:R-:W-:-:S07]  /*0f40*/  IMAD.U32 R33, RZ, RZ, UR4 ;  /* 0x00000004ff217e24 */ /* 0x002fce000f8e00ff */
.L_x_11:
[----:B------:R-:W-:-:S13]  /*0f50*/  LOP3.LUT P0, RZ, R0, 0xff, RZ, 0xc0, !PT ;  /* 0x000000ff00ff7812 */ /* 0x000fda000780c0ff */
[----:B------:R-:W-:Y:S05]  /*0f60*/  @!P0 EXIT ;  /* 0x000000000000894d */ /* 0x000fea0003800000 */
[----:B------:R-:W2:Y:S01]  /*0f70*/  LDC R35, c[0x0][0x658] ;  /* 0x00019600ff237b82 */ /* 0x000ea20000000800 */
[----:B------:R-:W-:Y:S01]  /*0f80*/  ULDC.64 UR6, c[0x0][0x288] ;  /* 0x0000a20000067ab9 */ /* 0x000fe20000000a00 */
[----:B------:R-:W-:Y:S01]  /*0f90*/  LOP3.LUT R7, R7, 0x1, RZ, 0xc0, !PT ;  /* 0x0000000107077812 */ /* 0x000fe200078ec0ff */
[----:B------:R-:W-:Y:S01]  /*0fa0*/  UIADD3 UR4, UR7, 0x7f, URZ ;  /* 0x0000007f07047890 */ /* 0x000fe2000fffe03f */
[----:B------:R-:W-:Y:S01]  /*0fb0*/  SHF.R.U32.HI R0, RZ, 0x2, R2 ;  /* 0x00000002ff007819 */ /* 0x000fe20000011602 */
[----:B------:R-:W-:Y:S01]  /*0fc0*/  IMAD.MOV.U32 R6, RZ, RZ, -0x1 ;  /* 0xffffffffff067424 */ /* 0x000fe200078e00ff */
[----:B------:R-:W-:Y:S01]  /*0fd0*/  SHF.R.U32.HI R3, RZ, 0x1, R3 ;  /* 0x00000001ff037819 */ /* 0x000fe20000011603 */
[----:B------:R-:W-:Y:S01]  /*0fe0*/  USHF.R.S32.HI UR5, URZ, 0x1f, UR4 ;  /* 0x0000001f3f057899 */ /* 0x000fe20008011404 */
[----:B01----:R-:W0:Y:S01]  /*0ff0*/  LDC.64 R4, c[0x0][0x5c8] ;  /* 0x00017200ff047b82 */ /* 0x003e220000000a00 */
[----:B------:R-:W-:Y:S01]  /*1000*/  IMAD.SHL.U32 R11, R7, 0x40, RZ ;  /* 0x00000040070b7824 */ /* 0x000fe200078e00ff */
[----:B------:R-:W-:Y:S01]  /*1010*/  LOP3.LUT R0, R0, 0x7, RZ, 0xc0, !PT ;  /* 0x0000000700007812 */ /* 0x000fe200078ec0ff */
[----:B------:R-:W-:Y:S01]  /*1020*/  ULEA.HI UR5, UR5, UR4, URZ, 0x7 ;  /* 0x0000000405057291 */ /* 0x000fe2000f8f383f */
[----:B------:R-:W-:Y:S01]  /*1030*/  LOP3.LUT R3, R3, 0x30, RZ, 0xc0, !PT ;  /* 0x0000003003037812 */ /* 0x000fe200078ec0ff */
[----:B------:R-:W-:Y:S01]  /*1040*/  IMAD.MOV.U32 R8, RZ, RZ, 0x1 ;  /* 0x00000001ff087424 */ /* 0x000fe200078e00ff */
[--C-:B------:R-:W-:Y:S01]  /*1050*/  LOP3.LUT R22, R11, 0x40, R0.reuse, 0xe2, !PT ;  /* 0x000000400b167812 */ /* 0x100fe200078ee200 */
[----:B------:R-:W-:Y:S01]  /*1060*/  USHF.R.S32.HI UR43, URZ, 0x7, UR5 ;  /* 0x000000073f2b7899 */ /* 0x000fe20008011405 */
[----:B------:R-:W-:Y:S01]  /*1070*/  IADD3 R0, RZ, -R3, -R0 ;  /* 0x80000003ff007210 */ /* 0x000fe20007ffe800 */
[----:B------:R-:W-:Y:S01]  /*1080*/  IMAD.U32 R9, RZ, RZ, UR6 ;  /* 0x00000006ff097e24 */ /* 0x000fe2000f8e00ff */
[C---:B------:R-:W-:Y:S01]  /*1090*/  LOP3.LUT R34, R2.reuse, 0x3, RZ, 0xc0, !PT ;  /* 0x0000000302227812 */ /* 0x040fe200078ec0ff */
[----:B------:R-:W-:Y:S01]  /*10a0*/  UISETP.LT.AND UP0, UPT, UR43, 0x1, UPT ;  /* 0x000000012b00788c */ /* 0x000fe2000bf01270 */
[----:B------:R-:W-:Y:S01]  /*10b0*/  LOP3.LUT R40, R2, 0x80, RZ, 0xc0, !PT ;  /* 0x0000008002287812 */ /* 0x000fe200078ec0ff */
[----:B------:R-:W-:Y:S01]  /*10c0*/  IMAD R0, R7, -0x40, R0 ;  /* 0xffffffc007007824 */ /* 0x000fe200078e0200 */
[----:B------:R-:W-:Y:S01]  /*10d0*/  ULDC UR4, c[0x0][0x284] ;  /* 0x0000a10000047ab9 */ /* 0x000fe20000000800 */
[----:B------:R-:W-:Y:S01]  /*10e0*/  USEL UR44, UR43, 0x1, UP0 ;  /* 0x000000012b2c7887 */ /* 0x000fe20008000000 */
[----:B--2---:R-:W-:Y:S01]  /*10f0*/  SHF.L.U32 R6, R6, R35, RZ ;  /* 0x0000002306067219 */ /* 0x004fe200000006ff */
[----:B------:R-:W-:Y:S01]  /*1100*/  IMAD R34, R34, -0x2, R9 ;  /* 0xfffffffe22227824 */ /* 0x000fe200078e0209 */
[----:B------:R-:W-:Y:S01]  /*1110*/  LOP3.LUT R22, R22, R3, RZ, 0xfc, !PT ;  /* 0x0000000316167212 */ /* 0x000fe200078efcff */
[----:B------:R-:W-:Y:S01]  /*1120*/  IMAD.SHL.U32 R38, R2, 0x2, RZ ;  /* 0x0000000202267824 */ /* 0x000fe200078e00ff */
[----:B------:R-:W-:Y:S01]  /*1130*/  SHF.L.U32 R35, R8, R35, RZ ;  /* 0x0000002308237219 */ /* 0x000fe200000006ff */
[----:B------:R-:W-:Y:S01]  /*1140*/  VIADD R41, R0, UR4 ;  /* 0x0000000400297c36 */ /* 0x000fe20008000000 */
[----:B------:R-:W-:Y:S01]  /*1150*/  LOP3.LUT R44, R18, 0x1, RZ, 0xfc, !PT ;  /* 0x00000001122c7812 */ /* 0x000fe200078efcff */
[----:B------:R-:W-:Y:S01]  /*1160*/  IMAD.MOV.U32 R23, RZ, RZ, RZ ;  /* 0x000000ffff177224 */ /* 0x000fe200078e00ff */
[C---:B0-----:R-:W-:Y:S01]  /*1170*/  SHF.L.U64.HI R36, R4.reuse, 0x3, R5 ;  /* 0x0000000304247819 */ /* 0x041fe20000010205 */
[----:B------:R-:W-:Y:S01]  /*1180*/  IMAD.SHL.U32 R37, R4, 0x8, RZ ;  /* 0x0000000804257824 */ /* 0x000fe200078e00ff */
[----:B------:R-:W-:Y:S01]  /*1190*/  SHF.R.U32.HI R40, RZ, 0x7, R40 ;  /* 0x00000007ff287819 */ /* 0x000fe20000011628 */
[----:B------:R-:W-:Y:S01]  /*11a0*/  UIADD3 UR44, UR43, -UR44, URZ ;  /* 0x8000002c2b2c7290 */ /* 0x000fe2000fffe03f */
[----:B------:R-:W-:Y:S01]  /*11b0*/  LOP3.LUT R39, RZ, R6, RZ, 0x33, !PT ;  /* 0x00000006ff277212 */ /* 0x000fe200078e33ff */
[----:B------:R-:W-:Y:S01]  /*11c0*/  UMOV UR40, URZ ;  /* 0x0000003f00287c82 */ /* 0x000fe20008000000 */
[----:B------:R-:W-:-:S09]  /*11d0*/  UMOV UR42, URZ ;  /* 0x0000003f002a7c82 */ /* 0x000fd20008000000 */
.L_x_46:
[----:B------:R-:W0:Y:S01]  /*11e0*/  SHFL.IDX PT, R0, R40, RZ, 0x1f ;  /* 0x00001fff28007589 */ /* 0x000e2200000e0000 */
[----:B-1----:R-:W1:Y:S01]  /*11f0*/  S2UR UR7, SR_CgaCtaId ;  /* 0x00000000000779c3 */ /* 0x002e620000008800 */
[----:B------:R-:W-:Y:S01]  /*1200*/  UMOV UR6, 0x400 ;  /* 0x0000040000067882 */ /* 0x000fe20000000000 */
[----:B0-----:R-:W-:Y:S01]  /*1210*/  R2UR UR4, R0 ;  /* 0x00000000000472ca */ /* 0x001fe200000e0000 */
[----:B-1----:R-:W-:-:S12]  /*1220*/  ULEA UR46, UR7, UR6, 0x18 ;  /* 0x00000006072e7291 */ /* 0x002fd8000f8ec03f */
[----:B------:R-:W-:-:S04]  /*1230*/  ULEA.HI UR5, UR4, UR4, URZ, 0x1 ;  /* 0x0000000404057291 */ /* 0x000fc8000f8f083f */
[----:B------:R-:W-:-:S04]  /*1240*/  ULOP3.LUT UR5, UR5, 0x7fffe, URZ, 0xc0, !UPT ;  /* 0x0007fffe05057892 */ /* 0x000fc8000f8ec03f */
[----:B------:R-:W-:-:S03]  /*1250*/  UIADD3 UR5, UR4, -UR5, URZ ;  /* 0x8000000504057290 */ /* 0x000fc6000fffe03f */
[----:B------:R-:W-:Y:S01]  /*1260*/  ULDC UR4, c[0x0][0x28c] ;  /* 0x0000a30000047ab9 */ /* 0x000fe20000000800 */
[----:B------:R-:W-:Y:S01]  /*1270*/  ULEA UR5, UR5, UR46, 0xd ;  /* 0x0000002e05057291 */ /* 0x000fe2000f8e683f */
[----:B------:R-:W-:-:S03]  /*1280*/  ISETP.LT.AND P0, PT, RZ, UR4, PT ;  /* 0x00000004ff007c0c */ /* 0x000fc6000bf01270 */
[----:B------:R-:W-:-:S04]  /*1290*/  UIADD3 UR5, UR5, 0x180, URZ ;  /* 0x0000018005057890 */ /* 0x000fc8000fffe03f */
[----:B------:R-:W-:-:S04]  /*12a0*/  USHF.R.U32.HI UR5, URZ, 0x4, UR5 ;  /* 0x000000043f057899 */ /* 0x000fc80008011605 */
[----:B------:R-:W-:-:S04]  /*12b0*/  ULOP3.LUT UR5, UR5, 0x3fff, URZ, 0xc0, !UPT ;  /* 0x00003fff05057892 */ /* 0x000fc8000f8ec03f */
[----:B------:R-:W-:Y:S01]  /*12c0*/  ULOP3.LUT UR45, UR5, 0x10000, URZ, 0xfc, !UPT ;  /* 0x00010000052d7892 */ /* 0x000fe2000f8efc3f */
[----:B--2345:R-:W-:Y:S11]  /*12d0*/  @P0 BRA `(.L_x_13) ;  /* 0x0000000000400947 */ /* 0x03cff60003800000 */
[----:B------:R-:W-:Y:S01]  /*12e0*/  MOV R0, 0x0 ;  /* 0x0000000000007802 */ /* 0x000fe20000000f00 */
[----:B------:R-:W-:Y:S01]  /*12f0*/  ULDC.64 UR4, c[0x4][0x68] ;  /* 0x01001a0000047ab9 */ /* 0x000fe20000000a00 */
[----:B------:R-:W-:Y:S01]  /*1300*/  ULDC.64 UR6, c[0x4][0x8] ;  /* 0x0100020000067ab9 */ /* 0x000fe20000000a00 */
[----:B------:R-:W-:Y:S01]  /*1310*/  IMAD.U32 R4, RZ, RZ, UR4 ;  /* 0x00000004ff047e24 */ /* 0x000fe2000f8e00ff */
[----:B------:R0:W1:Y:S01]  /*1320*/  LDC.64 R2, c[0x4][R0] ;  /* 0x0100000000027b82 */ /* 0x0000620000000a00 */
[----:B------:R-:W-:Y:S01]  /*1330*/  IMAD.U32 R5, RZ, RZ, UR5 ;  /* 0x00000005ff057e24 */ /* 0x000fe2000f8e00ff */
[----:B------:R-:W-:Y:S01]  /*1340*/  ULDC.64 UR4, c[0x4][0x70] ;  /* 0x01001c0000047ab9 */ /* 0x000fe20000000a00 */
[----:B------:R-:W-:Y:S02]  /*1350*/  IMAD.U32 R10, RZ, RZ, UR6 ;  /* 0x00000006ff0a7e24 */ /* 0x000fe4000f8e00ff */
[----:B------:R-:W-:Y:S02]  /*1360*/  IMAD.U32 R6, RZ, RZ, UR4 ;  /* 0x00000004ff067e24 */ /* 0x000fe4000f8e00ff */
[----:B------:R-:W-:-:S02]  /*1370*/  IMAD.U32 R7, RZ, RZ, UR5 ;  /* 0x00000005ff077e24 */ /* 0x000fc4000f8e00ff */
[----:B------:R-:W-:Y:S02]  /*1380*/  IMAD.U32 R11, RZ, RZ, UR7 ;  /* 0x00000007ff0b7e24 */ /* 0x000fe4000f8e00ff */
[----:B------:R-:W-:Y:S02]  /*1390*/  IMAD.MOV.U32 R8, RZ, RZ, 0x1e1 ;  /* 0x000001e1ff087424 */ /* 0x000fe400078e00ff */
[----:B------:R-:W-:Y:S02]  /*13a0*/  IMAD.MOV.U32 R12, RZ, RZ, 0x1 ;  /* 0x00000001ff0c7424 */ /* 0x000fe400078e00ff */
[----:B0-----:R-:W-:-:S07]  /*13b0*/  IMAD.MOV.U32 R13, RZ, RZ, RZ ;  /* 0x000000ffff0d7224 */ /* 0x001fce00078e00ff */
[----:B------:R-:W-:-:S07]  /*13c0*/  LEPC R20, `(.L_x_13) ;  /* 0x000000001014794e */ /* 0x000fce0000000000 */
[----:B-1---5:R-:W-:Y:S05]  /*13d0*/  CALL.ABS.NOINC R2 ;  /* 0x0000000002007343 */ /* 0x022fea0003c00000 */
.L_x_13:
[----:B------:R-:W-:-:S13]  /*13e0*/  ISETP.NE.AND P0, PT, R44, 0x3, PT ;  /* 0x000000032c00780c */ /* 0x000fda0003f05270 */
[----:B------:R-:W-:Y:S05]  /*13f0*/  @!P0 BRA `(.L_x_14) ;  /* 0x0000000000048947 */ /* 0x000fea0003800000 */
[----:B------:R-:W-:Y:S01]  /*1400*/  BPT.TRAP 0x1 ;  /* 0x000000040000795c */ /* 0x000fe20000300000 */
.L_x_14:
[----:B------:R-:W-:Y:S02]  /*1410*/  IMAD.U32 R3, RZ, RZ, UR42 ;  /* 0x0000002aff037e24 */ /* 0x000fe4000f8e00ff */
[----:B------:R-:W-:-:S03]  /*1420*/  IMAD.U32 R0, RZ, RZ, UR40 ;  /* 0x00000028ff007e24 */ /* 0x000fc6000f8e00ff */
[----:B------:R-:W-:Y:S02]  /*1430*/  LEA R3, R3, UR46, 0x3 ;  /* 0x0000002e03037c11 */ /* 0x000fe4000f8e18ff */
[----:B------:R-:W-:-:S04]  /*1440*/  SHF.L.U32 R0, R0, 0x1f, RZ ;  /* 0x0000001f00007819 */ /* 0x000fc800000006ff */
[----:B------:R0:W1:Y:S01]  /*1450*/  SYNCS.PHASECHK.TRANS64.TRYWAIT P1, [R3+URZ], R0 ;  /* 0x00000000030075a7 */ /* 0x000062000802017f */
[----:B------:R-:W-:Y:S05]  /*1460*/  @!P0 BRA `(.L_x_15) ;  /* 0x0000000000048947 */ /* 0x000fea0003800000 */
[----:B------:R-:W-:Y:S01]  /*1470*/  BPT.TRAP 0x1 ;  /* 0x000000040000795c */ /* 0x000fe20000300000 */
.L_x_15:
[----:B------:R-:W-:-:S05]  /*1480*/  IMAD.U32 R2, RZ, RZ, UR44 ;  /* 0x0000002cff027e24 */ /* 0x000fca000f8e00ff */
[----:B------:R-:W-:Y:S01]  /*1490*/  ISETP.GE.AND P2, PT, R2, 0x1, PT ;  /* 0x000000010200780c */ /* 0x000fe20003f46270 */
[----:B-1----:R-:W-:-:S12]  /*14a0*/  @P1 BRA `(.L_x_16) ;  /* 0x0000000000081947 */ /* 0x002fd80003800000 */
[----:B------:R-:W1:Y:S02]  /*14b0*/  SYNCS.PHASECHK.TRANS64.TRYWAIT P1, [R3+URZ], R0 ;  /* 0x00000000030075a7 */ /* 0x000e64000802017f */
[----:B-1----:R-:W-:Y:S05]  /*14c0*/  @!P1 BRA `(.L_x_17) ;  /* 0x0000003400809947 */ /* 0x002fea0003800000 */
.L_x_16:
[----:B------:R-:W-:Y:S05]  /*14d0*/  WARPSYNC.ALL ;  /* 0x0000000000007948 */ /* 0x000fea0003800000 */
[----:B------:R-:W-:Y:S01]  /*14e0*/  UIADD3 UR4, UR46, 0x30180, URZ ;  /* 0x000301802e047890 */ /* 0x000fe2000fffe03f */
[----:B------:R-:W-:Y:S01]  /*14f0*/  WARPGROUP.ARRIVE ;  /* 0x00000000000079c5 */ /* 0x000fe20000000000 */
[----:B------:R-:W-:Y:S02]  /*1500*/  ULEA UR5, UR42, UR45, 0xb ;  /* 0x0000002d2a057291 */ /* 0x000fe4000f8e583f */
[----:B------:R-:W-:Y:S01]  /*1510*/  USHF.R.U32.HI UR4, URZ, 0x4, UR4 ;  /* 0x000000043f047899 */ /* 0x000fe20008011604 */
[----:B------:R-:W-:Y:S01]  /*1520*/  UMOV UR9, 0x40000040 ;  /* 0x4000004000097882 */ /* 0x000fe20000000000 */
[----:B------:R-:W-:-:S02]  /*1530*/  UMOV UR11, 0x40000040 ;  /* 0x40000040000b7882 */ /* 0x000fc40000000000 */
[----:B------:R-:W-:Y:S01]  /*1540*/  ULOP3.LUT UR4, UR4, 0x3fff, URZ, 0xc0, !UPT ;  /* 0x00003fff04047892 */ /* 0x000fe2000f8ec03f */
[----:B------:R-:W-:-:S03]  /*1550*/  UMOV UR8, UR5 ;  /* 0x0000000500087c82 */ /* 0x000fc60008000000 */
[----:B------:R-:W-:-:S04]  /*1560*/  ULOP3.LUT UR4, UR4, 0x10000, URZ, 0xfc, !UPT ;  /* 0x0001000004047892 */ /* 0x000fc8000f8efc3f */
[----:B------:R-:W-:-:S07]  /*1570*/  ULEA UR6, UR42, UR4, 0x8 ;  /* 0x000000042a067291 */ /* 0x000fce000f8e403f */
[----:B------:R-:W-:Y:S02]  /*1580*/  UMOV UR10, UR6 ;  /* 0x00000006000a7c82 */ /* 0x000fe40008000000 */
[----:B------:R-:W-:Y:S01]  /*1590*/  HGMMA.64x16x16.F32 R24, gdesc[UR8], RZ, !UPT, gsb0 ;  /* 0x00200000081879f0 */ /* 0x000fe2000c0008ff */
[----:B------:R-:W-:Y:S02]  /*15a0*/  UIADD3 UR8, UR5, 0x2, URZ ;  /* 0x0000000205087890 */ /* 0x000fe4000fffe03f */
[----:B------:R-:W-:Y:S01]  /*15b0*/  UIADD3 UR10, UR6, 0x2, URZ ;  /* 0x00000002060a7890 */ /* 0x000fe2000fffe03f */
[----:B------:R-:W-:Y:S01]  /*15c0*/  UMOV UR9, 0x40000040 ;  /* 0x4000004000097882 */ /* 0x000fe20000000000 */
[----:B------:R-:W-:Y:S01]  /*15d0*/  UMOV UR11, 0x40000040 ;  /* 0x40000040000b7882 */ /* 0x000fe20000000000 */
[----:B------:R-:W-:Y:S02]  /*15e0*/  WARPGROUP.DEPBAR.LE gsb0, 0x0 ;  /* 0x00008000000079c5 */ /* 0x000fe40000010000 */
[----:B------:R-:W-:-:S06]  /*15f0*/  WARPGROUP.ARRIVE ;  /* 0x00000000000079c5 */ /* 0x000fcc0000000000 */
[----:B------:R-:W-:Y:S01]  /*1600*/  HGMMA.64x16x16.F32 R24, gdesc[UR8], R24, gsb0 ;  /* 0x00200000081879f0 */ /* 0x000fe20008000818 */
        /* <DEDUP_REMOVED lines=41> */
[----:B------:R-:W-:Y:S03]  /*18a0*/  HGMMA.64x16x16.F32 R24, gdesc[UR8], R24, gsb0 ;  /* 0x00200000081879f0 */ /* 0x000fe60008000818 */
[----:B------:R-:W-:Y:S02]  /*18b0*/  WARPGROUP.DEPBAR.LE gsb0, 0x0 ;  /* 0x00008000000079c5 */ /* 0x000fe40000010000 */
[----:B------:R-:W-:Y:S05]  /*18c0*/  @!P2 BRA `(.L_x_18) ;  /* 0x00000004008ca947 */ /* 0x000fea0003800000 */
[----:B------:R-:W-:Y:S01]  /*18d0*/  UIADD3 UR5, UR42, 0x1, URZ ;  /* 0x000000012a057890 */ /* 0x000fe2000fffe03f */
[----:B01----:R-:W-:-:S03]  /*18e0*/  IMAD.U32 R0, RZ, RZ, UR44 ;  /* 0x0000002cff007e24 */ /* 0x003fc6000f8e00ff */
[----:B------:R-:W-:-:S04]  /*18f0*/  UISETP.NE.AND UP0, UPT, UR5, 0x6, UPT ;  /* 0x000000060500788c */ /* 0x000fc8000bf05270 */
[----:B------:R-:W-:Y:S02]  /*1900*/  USEL UR6, URZ, 0x1, UP0 ;  /* 0x000000013f067887 */ /* 0x000fe40008000000 */
[----:B------:R-:W-:Y:S02]  /*1910*/  USEL UR5, UR5, URZ, UP0 ;  /* 0x0000003f05057287 */ /* 0x000fe40008000000 */
[----:B------:R-:W-:-:S06]  /*1920*/  ULOP3.LUT UR6, UR40, UR6, URZ, 0x3c, !UPT ;  /* 0x0000000628067292 */ /* 0x000fcc000f8e3c3f */
[----:B------:R-:W-:Y:S01]  /*1930*/  IMAD.U32 R4, RZ, RZ, UR6 ;  /* 0x00000006ff047e24 */ /* 0x000fe2000f8e00ff */
[----:B------:R-:W-:-:S06]  /*1940*/  UMOV UR6, UR42 ;  /* 0x0000002a00067c82 */ /* 0x000fcc0008000000 */
.L_x_25:
[----:B01----:R-:W-:Y:S05]  /*1950*/  @!P0 BRA `(.L_x_19) ;  /* 0x0000000000048947 */ /* 0x003fea0003800000 */
[----:B------:R-:W-:Y:S01]  /*1960*/  BPT.TRAP 0x1 ;  /* 0x000000040000795c */ /* 0x000fe20000300000 */
.L_x_19:
[----:B------:R-:W0:Y:S01]  /*1970*/  S2UR UR8, SR_CgaCtaId ;  /* 0x00000000000879c3 */ /* 0x000e220000008800 */
[----:B------:R-:W-:Y:S01]  /*1980*/  UMOV UR7, 0x400 ;  /* 0x0000040000077882 */ /* 0x000fe20000000000 */
[----:B------:R-:W-:Y:S01]  /*1990*/  SHF.L.U32 R2, R4, 0x1f, RZ ;  /* 0x0000001f04027819 */ /* 0x000fe200000006ff */
[----:B0-----:R-:W-:-:S04]  /*19a0*/  ULEA UR7, UR8, UR7, 0x18 ;  /* 0x0000000708077291 */ /* 0x001fc8000f8ec03f */
[----:B------:R-:W-:-:S09]  /*19b0*/  ULEA UR8, UR5, UR7, 0x3 ;  /* 0x0000000705087291 */ /* 0x000fd2000f8e183f */
[----:B------:R0:W1:Y:S01]  /*19c0*/  SYNCS.PHASECHK.TRANS64.TRYWAIT P1, [UR8], R2 ;  /* 0x00000002ff0075a7 */ /* 0x0000620008020148 */
[----:B------:R-:W-:Y:S05]  /*19d0*/  @!P0 BRA `(.L_x_20) ;  /* 0x0000000000048947 */ /* 0x000fea0003800000 */
[----:B------:R-:W-:Y:S01]  /*19e0*/  BPT.TRAP 0x1 ;  /* 0x000000040000795c */ /* 0x000fe20000300000 */
.L_x_20:
[----:B-1----:R-:W-:Y:S05]  /*19f0*/  @P1 BRA `(.L_x_21) ;  /* 0x0000000000081947 */ /* 0x002fea0003800000 */
[----:B------:R-:W1:Y:S02]  /*1a00*/  SYNCS.PHASECHK.TRANS64.TRYWAIT P1, [UR8], R2 ;  /* 0x00000002ff0075a7 */ /* 0x000e640008020148 */
[----:B-1----:R-:W-:Y:S05]  /*1a10*/  @!P1 BRA `(.L_x_22) ;  /* 0x0000003000409947 */ /* 0x002fea0003800000 */
.L_x_21:
[----:B------:R-:W-:Y:S01]  /*1a20*/  ULEA UR12, UR5, UR45, 0xb ;  /* 0x0000002d050c7291 */ /* 0x000fe2000f8e583f */
[----:B------:R-:W-:Y:S01]  /*1a30*/  WARPGROUP.ARRIVE ;  /* 0x00000000000079c5 */ /* 0x000fe20000000000 */
[----:B------:R-:W-:Y:S01]  /*1a40*/  ULEA UR13, UR5, UR4, 0x8 ;  /* 0x00000004050d7291 */ /* 0x000fe2000f8e403f */
[----:B------:R-:W-:Y:S01]  /*1a50*/  UMOV UR9, 0x40000040 ;  /* 0x4000004000097882 */ /* 0x000fe20000000000 */
[----:B------:R-:W-:-:S03]  /*1a60*/  UMOV UR11, 0x40000040 ;  /* 0x40000040000b7882 */ /* 0x000fc60000000000 */
[----:B------:R-:W-:Y:S02]  /*1a70*/  UMOV UR8, UR12 ;  /* 0x0000000c00087c82 */ /* 0x000fe40008000000 */
[----:B------:R-:W-:Y:S02]  /*1a80*/  UMOV UR10, UR13 ;  /* 0x0000000d000a7c82 */ /* 0x000fe40008000000 */
[----:B------:R-:W-:Y:S01]  /*1a90*/  HGMMA.64x16x16.F32 R24, gdesc[UR8], R24, gsb0 ;  /* 0x00200000081879f0 */ /* 0x000fe20008000818 */
[----:B------:R-:W-:Y:S02]  /*1aa0*/  UIADD3 UR8, UR12, 0x2, URZ ;  /* 0x000000020c087890 */ /* 0x000fe4000fffe03f */
[----:B------:R-:W-:Y:S01]  /*1ab0*/  UIADD3 UR10, UR13, 0x2, URZ ;  /* 0x000000020d0a7890 */ /* 0x000fe2000fffe03f */
[----:B------:R-:W-:Y:S01]  /*1ac0*/  UMOV UR9, 0x40000040 ;  /* 0x4000004000097882 */ /* 0x000fe20000000000 */
[----:B------:R-:W-:Y:S01]  /*1ad0*/  UMOV UR11, 0x40000040 ;  /* 0x40000040000b7882 */ /* 0x000fe20000000000 */
[----:B------:R-:W-:-:S02]  /*1ae0*/  WARPGROUP.DEPBAR.LE gsb0, 0x0 ;  /* 0x00008000000079c5 */ /* 0x000fc40000010000 */
        /* <DEDUP_REMOVED lines=46> */
[----:B------:R-:W-:Y:S01]  /*1dd0*/  BPT.TRAP 0x1 ;  /* 0x000000040000795c */ /* 0x000fe20000300000 */
.L_x_23:
[----:B------:R-:W-:Y:S01]  /*1de0*/  ULEA UR7, UR6, UR7, 0x3 ;  /* 0x0000000706077291 */ /* 0x000fe2000f8e183f */
[----:B------:R-:W-:-:S03]  /*1df0*/  ISETP.GT.U32.AND P1, PT, R18, 0x1, PT ;  /* 0x000000011200780c */ /* 0x000fc60003f24070 */
[----:B------:R-:W-:-:S04]  /*1e00*/  UIADD3 UR7, UR7, 0x30, URZ ;  /* 0x0000003007077890 */ /* 0x000fc8000fffe03f */
[----:B------:R-:W-:-:S09]  /*1e10*/  UPRMT UR7, URZ, 0x654, UR7 ;  /* 0x000006543f077896 */ /* 0x000fd20008000007 */
[----:B------:R-:W-:Y:S01]  /*1e20*/  SYNCS.ARRIVE.TRANS64.RED.A1T0 RZ, [UR7], RZ ;  /* 0x000000ffffff79a7 */ /* 0x000fe20008100407 */
[----:B------:R-:W-:Y:S05]  /*1e30*/  @P1 BRA `(.L_x_24) ;  /* 0x0000000000041947 */ /* 0x000fea0003800000 */
[----:B------:R-:W-:Y:S01]  /*1e40*/  BPT.TRAP 0x1 ;  /* 0x000000040000795c */ /* 0x000fe20000300000 */
.L_x_24:
[----:B------:R-:W-:Y:S01]  /*1e50*/  UIADD3 UR5, UR5, 0x1, URZ ;  /* 0x0000000105057890 */ /* 0x000fe2000fffe03f */
[C---:B------:R-:W-:Y:S01]  /*1e60*/  ISETP.GT.AND P1, PT, R0.reuse, 0x1, PT ;  /* 0x000000010000780c */ /* 0x040fe20003f24270 */
[----:B------:R-:W-:Y:S01]  /*1e70*/  UIADD3 UR6, UR6, 0x1, URZ ;  /* 0x0000000106067890 */ /* 0x000fe2000fffe03f */
[----:B------:R-:W-:Y:S01]  /*1e80*/  VIADD R0, R0, 0xffffffff ;  /* 0xffffffff00007836 */ /* 0x000fe20000000000 */
[----:B------:R-:W-:Y:S02]  /*1e90*/  UISETP.NE.AND UP0, UPT, UR5, 0x6, UPT ;  /* 0x000000060500788c */ /* 0x000fe4000bf05270 */
[----:B------:R-:W-:Y:S02]  /*1ea0*/  UISETP.NE.AND UP1, UPT, UR6, 0x6, UPT ;  /* 0x000000060600788c */ /* 0x000fe4000bf25270 */
[----:B------:R-:W-:Y:S02]  /*1eb0*/  USEL UR7, URZ, 0x1, UP0 ;  /* 0x000000013f077887 */ /* 0x000fe40008000000 */
[----:B------:R-:W-:-:S02]  /*1ec0*/  USEL UR5, UR5, URZ, UP0 ;  /* 0x0000003f05057287 */ /* 0x000fc40008000000 */
[----:B------:R-:W-:Y:S02]  /*1ed0*/  USEL UR6, UR6, URZ, UP1 ;  /* 0x0000003f06067287 */ /* 0x000fe40008800000 */
[----:B------:R-:W-:Y:S01]  /*1ee0*/  LOP3.LUT R4, R4, UR7, RZ, 0x3c, !PT ;  /* 0x0000000704047c12 */ /* 0x000fe2000f8e3cff */
[----:B------:R-:W-:Y:S09]  /*1ef0*/  @P1 BRA `(.L_x_25) ;  /* 0xfffffff800941947 */ /* 0x000ff2000383ffff */
.L_x_18:
[----:B01----:R-:W0:Y:S02]  /*1f00*/  LDC R0, c[0x0][0x28c] ;  /* 0x0000a300ff007b82 */ /* 0x003e240000000800 */
[----:B0-----:R-:W-:-:S13]  /*1f10*/  ISETP.GE.AND P1, PT, R0, 0x1, PT ;  /* 0x000000010000780c */ /* 0x001fda0003f26270 */
[----:B------:R-:W-:Y:S05]  /*1f20*/  @!P1 BRA `(.L_x_26) ;  /* 0x0000000000409947 */ /* 0x000fea0003800000 */
[----:B------:R-:W-:Y:S05]  /*1f30*/  @!P0 BRA `(.L_x_27) ;  /* 0x0000000000048947 */ /* 0x000fea0003800000 */
[----:B------:R-:W-:Y:S01]  /*1f40*/  BPT.TRAP 0x1 ;  /* 0x000000040000795c */ /* 0x000fe20000300000 */
.L_x_27:
[----:B------:R-:W0:Y:S01]  /*1f50*/  S2UR UR7, SR_CgaCtaId ;  /* 0x00000000000779c3 */ /* 0x000e220000008800 */
[----:B------:R-:W-:Y:S01]  /*1f60*/  UIADD3 UR6, UR44, UR42, URZ ;  /* 0x0000002a2c067290 */ /* 0x000fe2000fffe03f */
[----:B------:R-:W-:-:S03]  /*1f70*/  ISETP.GT.U32.AND P0, PT, R18, 0x1, PT ;  /* 0x000000011200780c */ /* 0x000fc60003f04070 */
[----:B------:R-:W-:-:S04]  /*1f80*/  UIMAD.WIDE.U32 UR4, UR6, -0x55555555, URZ ;  /* 0xaaaaaaab060478a5 */ /* 0x000fc8000f8e003f */
[----:B------:R-:W-:-:S03]  /*1f90*/  USHF.R.U32.HI UR4, URZ, 0x2, UR5 ;  /* 0x000000023f047899 */ /* 0x000fc60008011605 */
[----:B------:R-:W-:Y:S01]  /*1fa0*/  UMOV UR5, 0x400 ;  /* 0x0000040000057882 */ /* 0x000fe20000000000 */
[----:B------:R-:W-:Y:S02]  /*1fb0*/  UIMAD UR6, UR4, -0x6, UR6 ;  /* 0xfffffffa040678a4 */ /* 0x000fe4000f8e0206 */
[----:B0-----:R-:W-:-:S04]  /*1fc0*/  ULEA UR5, UR7, UR5, 0x18 ;  /* 0x0000000507057291 */ /* 0x001fc8000f8ec03f */
[----:B------:R-:W-:-:S04]  /*1fd0*/  ULEA UR6, UR6, UR5, 0x3 ;  /* 0x0000000506067291 */ /* 0x000fc8000f8e183f */
[----:B------:R-:W-:-:S04]  /*1fe0*/  UIADD3 UR6, UR6, 0x30, URZ ;  /* 0x0000003006067890 */ /* 0x000fc8000fffe03f */
[----:B------:R-:W-:-:S09]  /*1ff0*/  UPRMT UR6, URZ, 0x654, UR6 ;  /* 0x000006543f067896 */ /* 0x000fd20008000006 */
[----:B------:R-:W-:Y:S01]  /*2000*/  SYNCS.ARRIVE.TRANS64.RED.A1T0 RZ, [UR6], RZ ;  /* 0x000000ffffff79a7 */ /* 0x000fe20008100406 */
[----:B------:R-:W-:Y:S05]  /*2010*/  @P0 BRA `(.L_x_26) ;  /* 0x0000000000040947 */ /* 0x000fea0003800000 */
[----:B------:R-:W-:Y:S01]  /*2020*/  BPT.TRAP 0x1 ;  /* 0x000000040000795c */ /* 0x000fe20000300000 */
.L_x_26:
[----:B------:R-:W-:Y:S01]  /*2030*/  SHF.R.S32.HI R21, RZ, 0x1f, R43 ;  /* 0x0000001fff157819 */ /* 0x000fe2000001142b */
[----:B------:R-:W-:Y:S01]  /*2040*/  ULDC.64 UR4, c[0x0][0x5d0] ;  /* 0x0001740000047ab9 */ /* 0x000fe20000000a00 */
[----:B------:R-:W-:Y:S01]  /*2050*/  IMAD.SHL.U32 R7, R42, 0x10, RZ ;  /* 0x000000102a077824 */ /* 0x000fe200078e00ff */
[----:B------:R-:W-:Y:S01]  /*2060*/  UIADD3 UR42, UR43, UR42, URZ ;  /* 0x0000002a2b2a7290 */ /* 0x000fe2000fffe03f */
[----:B------:R-:W-:Y:S01]  /*2070*/  IMAD.WIDE R12, R45, 0x80, R22 ;  /* 0x000000802d0c7825 */ /* 0x000fe200078e0216 */
[----:B------:R-:W-:Y:S01]  /*2080*/  ULDC UR7, c[0x0][0x288] ;  /* 0x0000a20000077ab9 */ /* 0x000fe20000000800 */
[----:B------:R-:W-:Y:S01]  /*2090*/  ULDC UR10, c[0x0][0x284] ;  /* 0x0000a100000a7ab9 */ /* 0x000fe20000000800 */
[----:B------:R-:W-:Y:S01]  /*20a0*/  LOP3.LUT R4, R7, 0x6, R38, 0xf8, !PT ;  /* 0x0000000607047812 */ /* 0x000fe200078ef826 */
[----:B------:R-:W-:Y:S01]  /*20b0*/  IMAD R0, R21, UR4, RZ ;  /* 0x0000000415007c24 */ /* 0x000fe2000f8e02ff */
[----:B------:R-:W-:Y:S01]  /*20c0*/  UISETP.GT.U32.AND UP0, UPT, UR42, 0x5, UPT ;  /* 0x000000052a00788c */ /* 0x000fe2000bf04070 */
[----:B------:R-:W-:Y:S01]  /*20d0*/  ISETP.GE.AND P0, PT, R7, UR7, PT ;  /* 0x0000000707007c0c */ /* 0x000fe2000bf06270 */
[----:B------:R-:W-:Y:S01]  /*20e0*/  UISETP.GE.U32.AND UP1, UPT, UR43, 0x6, UPT ;  /* 0x000000062b00788c */ /* 0x000fe2000bf26070 */
[----:B------:R-:W-:Y:S01]  /*20f0*/  IMAD R9, R43, UR5, R0 ;  /* 0x000000052b097c24 */ /* 0x000fe2000f8e0200 */
[--C-:B------:R-:W-:Y:S01]  /*2100*/  SHF.R.S32.HI R5, RZ, 0x1f, R4.reuse ;  /* 0x0000001fff057819 */ /* 0x100fe20000011404 */
[----:B------:R-:W-:Y:S01]  /*2110*/  IMAD.SHL.U32 R0, R45, 0x80, RZ ;  /* 0x000000802d007824 */ /* 0x000fe200078e00ff */
[----:B------:R-:W-:Y:S01]  /*2120*/  UISETP.LT.U32.AND UP0, UPT, UR43, 0x6, UP0 ;  /* 0x000000062b00788c */ /* 0x000fe20008701070 */
[----:B------:R-:W-:Y:S01]  /*2130*/  IMAD.MOV.U32 R45, RZ, RZ, -0x1 ;  /* 0xffffffffff2d7424 */ /* 0x000fe200078e00ff */
[----:B------:R-:W-:Y:S01]  /*2140*/  ULDC.64 UR8, c[0x0][0x5c8] ;  /* 0x0001720000087ab9 */ /* 0x000fe20000000a00 */
[----:B------:R-:W-:Y:S01]  /*2150*/  IMAD.WIDE.U32 R2, R43, UR4, R4 ;  /* 0x000000042b027c25 */ /* 0x000fe2000f8e0004 */
[----:B------:R-:W-:Y:S01]  /*2160*/  ISETP.GE.OR P0, PT, R0, UR10, P0 ;  /* 0x0000000a00007c0c */ /* 0x000fe20008706670 */
[----:B------:R-:W-:-:S02]  /*2170*/  UIMAD.WIDE.U32 UR4, UR42, -0x55555555, URZ ;  /* 0xaaaaaaab2a0478a5 */ /* 0x000fc4000f8e003f */
[----:B------:R-:W-:Y:S01]  /*2180*/  USEL UR6, URZ, 0x1, !UP0 ;  /* 0x000000013f067887 */ /* 0x000fe2000c000000 */
[----:B------:R-:W-:Y:S01]  /*2190*/  IMAD R11, R13, UR8, RZ ;  /* 0x000000080d0b7c24 */ /* 0x000fe2000f8e02ff */
[----:B------:R-:W-:Y:S01]  /*21a0*/  USHF.R.U32.HI UR4, URZ, 0x2, UR5 ;  /* 0x000000023f047899 */ /* 0x000fe20008011605 */
[----:B------:R-:W-:Y:S01]  /*21b0*/  IMAD.IADD R3, R3, 0x1, R9 ;  /* 0x0000000103037824 */ /* 0x000fe200078e0209 */
[----:B------:R-:W-:Y:S01]  /*21c0*/  ULOP3.LUT UR40, UR40, UR6, URZ, 0x3c, !UPT ;  /* 0x0000000628287292 */ /* 0x000fe2000f8e3c3f */
[C---:B------:R-:W-:Y:S01]  /*21d0*/  IMAD R11, R12.reuse, UR9, R11 ;  /* 0x000000090c0b7c24 */ /* 0x040fe2000f8e020b */
[----:B------:R-:W-:Y:S01]  /*21e0*/  UIMAD UR42, UR4, -0x6, UR42 ;  /* 0xfffffffa042a78a4 */ /* 0x000fe2000f8e022a */
[----:B------:R-:W-:Y:S01]  /*21f0*/  IMAD.WIDE.U32 R14, R12, UR8, R2 ;  /* 0x000000080c0e7c25 */ /* 0x000fe2000f8e0002 */
[----:B------:R-:W-:Y:S02]  /*2200*/  @UP1 ULOP3.LUT UR40, UR40, 0x1, UR4, 0x78, !UPT ;  /* 0x0000000128281892 */ /* 0x000fe4000f8e7804 */
[----:B------:R-:W-:Y:S10]  /*2210*/  @P0 BRA `(.L_x_28) ;  /* 0x0000000800bc0947 */ /* 0x000ff40003800000 */
[----:B-----5:R-:W-:Y:S01]  /*2220*/  FSETP.NEU.AND P0, PT, R33, RZ, PT ;  /* 0x000000ff2100720b */ /* 0x020fe20003f0d000 */
[----:B------:R-:W-:Y:S01]  /*2230*/  BSSY B0, `(.L_x_28) ;  /* 0x00000ad000007945 */ /* 0x000fe20003800000 */
[----:B------:R-:W-:Y:S02]  /*2240*/  IMAD.IADD R55, R15, 0x1, R11 ;  /* 0x000000010f377824 */ /* 0x000fe400078e020b */
[----:B------:R-:W-:Y:S02]  /*2250*/  IMAD.IADD R42, R41, 0x1, -R0 ;  /* 0x00000001292a7824 */ /* 0x000fe400078e0a00 */
[----:B------:R-:W-:-:S07]  /*2260*/  IMAD.IADD R48, R34, 0x1, -R7 ;  /* 0x0000000122307824 */ /* 0x000fce00078e0a07 */
[----:B------:R-:W-:Y:S05]  /*2270*/  @!P0 BRA `(.L_x_29) ;  /* 0x0000000400f08947 */ /* 0x000fea0003800000 */
[----:B------:R-:W0:Y:S01]  /*2280*/  LDC.64 R46, c[0x0][0x5b8] ;  /* 0x00016e00ff2e7b82 */ /* 0x000e220000000a00 */
[----:B------:R-:W-:Y:S01]  /*2290*/  ISETP.GT.AND P0, PT, R48, RZ, PT ;  /* 0x000000ff3000720c */ /* 0x000fe20003f04270 */
[----:B------:R-:W-:-:S03]  /*22a0*/  ULDC.64 UR4, c[0x0][0x5c0] ;  /* 0x0001700000047ab9 */ /* 0x000fc60000000a00 */
[----:B------:R-:W-:-:S03]  /*22b0*/  ISETP.GT.AND P2, PT, R42, RZ, P0 ;  /* 0x000000ff2a00720c */ /* 0x000fc60000744270 */
[----:B------:R-:W1:Y:S08]  /*22c0*/  LDC.64 R50, c[0x0][0x5b0] ;  /* 0x00016c00ff327b82 */ /* 0x000e700000000a00 */
[----:B------:R-:W2:Y:S01]  /*22d0*/  LDC.64 R52, c[0x0][0x5a8] ;  /* 0x00016a00ff347b82 */ /* 0x000ea20000000a00 */
[-C--:B0-----:R-:W-:Y:S02]  /*22e0*/  IMAD R0, R21, R46.reuse, RZ ;  /* 0x0000002e15007224 */ /* 0x081fe400078e02ff */
[----:B------:R-:W-:-:S04]  /*22f0*/  IMAD.WIDE.U32 R20, R43, R46, R4 ;  /* 0x0000002e2b147225 */ /* 0x000fc800078e0004 */
[----:B------:R-:W-:Y:S02]  /*2300*/  IMAD R47, R43, R47, R0 ;  /* 0x0000002f2b2f7224 */ /* 0x000fe400078e0200 */
[-C--:B-1----:R-:W-:Y:S02]  /*2310*/  IMAD R0, R13, R50.reuse, RZ ;  /* 0x000000320d007224 */ /* 0x082fe400078e02ff */
[----:B------:R-:W-:Y:S02]  /*2320*/  IMAD.IADD R7, R21, 0x1, R47 ;  /* 0x0000000115077824 */ /* 0x000fe400078e022f */
[----:B------:R-:W-:Y:S02]  /*2330*/  IMAD.MOV.U32 R6, RZ, RZ, R20 ;  /* 0x000000ffff067224 */ /* 0x000fe400078e0014 */
[C---:B------:R-:W-:Y:S02]  /*2340*/  IMAD R49, R12.reuse, R51, R0 ;  /* 0x000000330c317224 */ /* 0x040fe400078e0200 */
[----:B------:R-:W-:-:S04]  /*2350*/  IMAD.WIDE.U32 R2, R12, R50, R6 ;  /* 0x000000320c027225 */ /* 0x000fc800078e0006 */
[----:B------:R-:W-:Y:S01]  /*2360*/  IMAD.IADD R0, R3, 0x1, R49 ;  /* 0x0000000103007824 */ /* 0x000fe200078e0231 */
[----:B--2---:R-:W-:-:S04]  /*2370*/  LEA R8, P1, R2, R52, 0x1 ;  /* 0x0000003402087211 */ /* 0x004fc800078208ff */
[----:B------:R-:W-:-:S05]  /*2380*/  LEA.HI.X R9, R2, R53, R0, 0x1, P1 ;  /* 0x0000003502097211 */ /* 0x000fca00008f0c00 */
[----:B------:R0:W2:Y:S01]  /*2390*/  @P2 LDG.E.LTC128B.U16 R0, desc[UR36][R8.64] ;  /* 0x0000002408002981 */ /* 0x0000a2000c1e1520 */
[----:B------:R-:W-:Y:S01]  /*23a0*/  IMAD.WIDE.U32 R10, R12, R50, R4 ;  /* 0x000000320c0a7225 */ /* 0x000fe200078e0004 */
[----:B------:R-:W-:Y:S03]  /*23b0*/  BSSY B1, `(.L_x_30) ;  /* 0x0000013000017945 */ /* 0x000fe60003800000 */
[----:B------:R-:W-:Y:S02]  /*23c0*/  IMAD.IADD R11, R49, 0x1, R11 ;  /* 0x00000001310b7824 */ /* 0x000fe400078e020b */
[----:B------:R-:W-:Y:S01]  /*23d0*/  IMAD.WIDE.U32 R10, R43, R46, R10 ;  /* 0x0000002e2b0a7225 */ /* 0x000fe200078e000a */
[----:B0-----:R-:W-:-:S03]  /*23e0*/  SHF.L.U64.HI R9, R50, 0x3, R51 ;  /* 0x0000000332097819 */ /* 0x001fc60000010233 */
[----:B------:R-:W-:Y:S02]  /*23f0*/  IMAD.IADD R8, R47, 0x1, R11 ;  /* 0x000000012f087824 */ /* 0x000fe400078e020b */
[----:B--2---:R-:W-:-:S05]  /*2400*/  HADD2.F32 R2, -RZ, R0.H0_H0 ;  /* 0x20000000ff027230 */ /* 0x004fca0000004100 */
[----:B------:R-:W-:Y:S01]  /*2410*/  FMUL R3, R2, R33 ;  /* 0x0000002102037220 */ /* 0x000fe20000400000 */
[----:B------:R-:W-:-:S03]  /*2420*/  LEA R2, P1, R14, UR4, 0x1 ;  /* 0x000000040e027c11 */ /* 0x000fc6000f8208ff */
[----:B------:R-:W-:Y:S01]  /*2430*/  FFMA R24, R24, R32, R3 ;  /* 0x0000002018187223 */ /* 0x000fe20000000003 */
[----:B------:R-:W-:Y:S02]  /*2440*/  LEA.HI.X R3, R14, UR5, R55, 0x1, P1 ;  /* 0x000000050e037c11 */ /* 0x000fe400088f0c37 */
[----:B------:R-:W-:Y:S02]  /*2450*/  ISETP.GT.AND P1, PT, R48, 0x1, PT ;  /* 0x000000013000780c */ /* 0x000fe40003f24270 */
[----:B------:R-:W-:Y:S02]  /*2460*/  F2FP.F16.F32.PACK_AB R24, RZ, R24 ;  /* 0x00000018ff18723e */ /* 0x000fe400000000ff */
[----:B------:R-:W-:Y:S02]  /*2470*/  ISETP.GT.AND P3, PT, R42, RZ, P1 ;  /* 0x000000ff2a00720c */ /* 0x000fe40000f64270 */
[C---:B------:R-:W-:Y:S01]  /*2480*/  LEA R14, P4, R10.reuse, R52, 0x1 ;  /* 0x000000340a0e7211 */ /* 0x040fe200078808ff */
[----:B------:R0:W-:Y:S03]  /*2490*/  @P2 STG.E.U16 desc[UR36][R2.64], R24 ;  /* 0x0000001802002986 */ /* 0x0001e6000c101524 */
[----:B------:R-:W-:Y:S01]  /*24a0*/  LEA.HI.X R15, R10, R53, R8, 0x1, P4 ;  /* 0x000000350a0f7211 */ /* 0x000fe200020f0c08 */
[----:B------:R-:W-:-:S06]  /*24b0*/  IMAD.SHL.U32 R8, R50, 0x8, RZ ;  /* 0x0000000832087824 */ /* 0x000fcc00078e00ff */
[----:B------:R-:W-:Y:S05]  /*24c0*/  @!P3 BRA `(.L_x_31) ;  /* 0x000000000004b947 */ /* 0x000fea0003800000 */
[----:B------:R1:W5:Y:S02]  /*24d0*/  LDG.E.LTC128B.U16 R0, desc[UR36][R14.64+0x2] ;  /* 0x000002240e007981 */ /* 0x000364000c1e1520 */
.L_x_31:
[----:B------:R-:W-:Y:S05]  /*24e0*/  BSYNC B1 ;  /* 0x0000000000017941 */ /* 0x000fea0003800000 */
.L_x_30:
[----:B-----5:R-:W-:Y:S01]  /*24f0*/  HADD2.F32 R6, -RZ, R0.H0_H0 ;  /* 0x20000000ff067230 */ /* 0x020fe20000004100 */
[----:B------:R-:W-:Y:S01]  /*2500*/  ISETP.GT.AND P0, PT, R42, 0x8, P0 ;  /* 0x000000082a00780c */ /* 0x000fe20000704270 */
[----:B------:R-:W-:Y:S01]  /*2510*/  IMAD.WIDE.U32 R8, R12, R50, R8 ;  /* 0x000000320c087225 */ /* 0x000fe200078e0008 */
[----:B------:R-:W-:-:S03]  /*2520*/  PRMT R12, R0, 0x7610, R12 ;  /* 0x00007610000c7816 */ /* 0x000fc6000000000c */
[----:B------:R-:W-:Y:S01]  /*2530*/  FMUL R6, R6, R33 ;  /* 0x0000002106067220 */ /* 0x000fe20000400000 */
[----:B------:R-:W-:Y:S01]  /*2540*/  IMAD.IADD R49, R49, 0x1, R9 ;  /* 0x0000000131317824 */ /* 0x000fe200078e0209 */
[----:B------:R-:W-:Y:S02]  /*2550*/  IADD3 R20, P2, R20, R8, RZ ;  /* 0x0000000814147210 */ /* 0x000fe40007f5e0ff */
[----:B------:R-:W-:-:S03]  /*2560*/  FFMA R25, R25, R32, R6 ;  /* 0x0000002019197223 */ /* 0x000fc60000000006 */
[----:B------:R-:W-:Y:S01]  /*2570*/  IMAD.X R7, R49, 0x1, R7, P2 ;  /* 0x0000000131077824 */ /* 0x000fe200010e0607 */
[C---:B------:R-:W-:Y:S02]  /*2580*/  LEA R6, P2, R20.reuse, R52, 0x1 ;  /* 0x0000003414067211 */ /* 0x040fe400078408ff */
[----:B------:R-:W-:Y:S02]  /*2590*/  F2FP.F16.F32.PACK_AB R25, RZ, R25 ;  /* 0x00000019ff19723e */ /* 0x000fe400000000ff */
[----:B------:R-:W-:-:S03]  /*25a0*/  LEA.HI.X R7, R20, R53, R7, 0x1, P2 ;  /* 0x0000003514077211 */ /* 0x000fc600010f0c07 */
[----:B------:R2:W-:Y:S04]  /*25b0*/  @P3 STG.E.U16 desc[UR36][R2.64+0x2], R25 ;  /* 0x0000021902003986 */ /* 0x0005e8000c101524 */
[----:B------:R-:W3:Y:S01]  /*25c0*/  @P0 LDG.E.LTC128B.U16 R12, desc[UR36][R6.64] ;  /* 0x00000024060c0981 */ /* 0x000ee2000c1e1520 */
[----:B------:R-:W-:Y:S01]  /*25d0*/  IADD3 R8, P2, R4, R8, RZ ;  /* 0x0000000804087210 */ /* 0x000fe20007f5e0ff */
[----:B------:R-:W-:Y:S01]  /*25e0*/  BSSY B1, `(.L_x_32) ;  /* 0x0000011000017945 */ /* 0x000fe20003800000 */
[----:B------:R-:W-:Y:S02]  /*25f0*/  SHF.L.U64.HI R11, R37, 0x1, R36 ;  /* 0x00000001250b7819 */ /* 0x000fe40000010224 */
[----:B------:R-:W-:Y:S01]  /*2600*/  ISETP.GT.AND P1, PT, R42, 0x8, P1 ;  /* 0x000000082a00780c */ /* 0x000fe20000f24270 */
[----:B------:R-:W-:Y:S01]  /*2610*/  IMAD.X R9, R5, 0x1, R49, P2 ;  /* 0x0000000105097824 */ /* 0x000fe200010e0631 */
[----:B------:R-:W-:Y:S01]  /*2620*/  LEA R4, P2, R37, R2, 0x1 ;  /* 0x0000000225047211 */ /* 0x000fe200078408ff */
[----:B------:R-:W-:-:S03]  /*2630*/  IMAD.WIDE.U32 R8, R43, R46, R8 ;  /* 0x0000002e2b087225 */ /* 0x000fc600078e0008 */
[----:B------:R-:W-:Y:S01]  /*2640*/  LEA R10, P3, R8, R52, 0x1 ;  /* 0x00000034080a7211 */ /* 0x000fe200078608ff */
[----:B---3--:R-:W-:-:S05]  /*2650*/  HADD2.F32 R0, -RZ, R12.H0_H0 ;  /* 0x2000000cff007230 */ /* 0x008fca0000004100 */
[----:B------:R-:W-:Y:S01]  /*2660*/  FMUL R5, R0, R33 ;  /* 0x0000002100057220 */ /* 0x000fe20000400000 */
[----:B------:R-:W-:-:S03]  /*2670*/  IMAD.IADD R0, R47, 0x1, R9 ;  /* 0x000000012f007824 */ /* 0x000fc600078e0209 */
[----:B------:R-:W-:-:S05]  /*2680*/  FFMA R5, R26, R32, R5 ;  /* 0x000000201a057223 */ /* 0x000fca0000000005 */
[----:B------:R-:W-:Y:S01]  /*2690*/  F2FP.F16.F32.PACK_AB R6, RZ, R5 ;  /* 0x00000005ff06723e */ /* 0x000fe200000000ff */
[----:B------:R-:W-:Y:S01]  /*26a0*/  IMAD.X R5, R11, 0x1, R3, P2 ;  /* 0x000000010b057824 */ /* 0x000fe200010e0603 */
[----:B------:R-:W-:-:S04]  /*26b0*/  LEA.HI.X R11, R8, R53, R0, 0x1, P3 ;  /* 0x00000035080b7211 */ /* 0x000fc800018f0c00 */
[----:B------:R2:W-:Y:S01]  /*26c0*/  @P0 STG.E.U16 desc[UR36][R4.64], R6 ;  /* 0x0000000604000986 */ /* 0x0005e2000c101524 */
[----:B------:R-:W-:Y:S05]  /*26d0*/  @!P1 BRA `(.L_x_33) ;  /* 0x0000000000049947 */ /* 0x000fea0003800000 */
[----:B------:R3:W5:Y:S02]  /*26e0*/  LDG.E.LTC128B.U16 R12, desc[UR36][R10.64+0x2] ;  /* 0x000002240a0c7981 */ /* 0x000764000c1e1520 */
.L_x_33:
[----:B------:R-:W-:Y:S05]  /*26f0*/  BSYNC B1 ;  /* 0x0000000000017941 */ /* 0x000fea0003800000 */
.L_x_32:
[----:B-----5:R-:W-:Y:S01]  /*2700*/  HADD2.F32 R0, -RZ, R12.H0_H0 ;  /* 0x2000000cff007230 */ /* 0x020fe20000004100 */
[----:B------:R-:W-:Y:S01]  /*2710*/  ISETP.GT.AND P0, PT, R48, 0x8, PT ;  /* 0x000000083000780c */ /* 0x000fe20003f04270 */
[----:B------:R-:W-:Y:S03]  /*2720*/  BSSY B1, `(.L_x_34) ;  /* 0x0000008000017945 */ /* 0x000fe60003800000 */
[----:B------:R-:W-:Y:S01]  /*2730*/  FMUL R0, R0, R33 ;  /* 0x0000002100007220 */ /* 0x000fe20000400000 */
[----:B------:R-:W-:-:S03]  /*2740*/  ISETP.GT.AND P2, PT, R42, RZ, P0 ;  /* 0x000000ff2a00720c */ /* 0x000fc60000744270 */
[----:B------:R-:W-:-:S05]  /*2750*/  FFMA R0, R27, R32, R0 ;  /* 0x000000201b007223 */ /* 0x000fca0000000000 */
[----:B------:R-:W-:-:S05]  /*2760*/  F2FP.F16.F32.PACK_AB R0, RZ, R0 ;  /* 0x00000000ff00723e */ /* 0x000fca00000000ff */
[----:B------:R4:W-:Y:S01]  /*2770*/  @P1 STG.E.U16 desc[UR36][R4.64+0x2], R0 ;  /* 0x0000020004001986 */ /* 0x0009e2000c101524 */
[----:B------:R-:W-:Y:S05]  /*2780*/  @!P2 BRA `(.L_x_35) ;  /* 0x000000000004a947 */ /* 0x000fea0003800000 */
[----:B------:R0:W5:Y:S02]  /*2790*/  LDG.E.LTC128B.U16 R12, desc[UR36][R14.64+0x10] ;  /* 0x000010240e0c7981 */ /* 0x000164000c1e1520 */
.L_x_35:
[----:B------:R-:W-:Y:S05]  /*27a0*/  BSYNC B1 ;  /* 0x0000000000017941 */ /* 0x000fea0003800000 */
.L_x_34:
[----:B----45:R-:W-:Y:S01]  /*27b0*/  HADD2.F32 R0, -RZ, R12.H0_H0 ;  /* 0x2000000cff007230 */ /* 0x030fe20000004100 */
        /* <DEDUP_REMOVED lines=9> */
.L_x_37:
[----:B------:R-:W-:Y:S05]  /*2850*/  BSYNC B1 ;  /* 0x0000000000017941 */ /* 0x000fea0003800000 */
.L_x_36:
[----:B-----5:R-:W-:Y:S01]  /*2860*/  HADD2.F32 R0, -RZ, R12.H0_H0 ;  /* 0x2000000cff007230 */ /* 0x020fe20000004100 */
[----:B------:R-:W-:Y:S01]  /*2870*/  ISETP.GT.AND P0, PT, R42, 0x8, P0 ;  /* 0x000000082a00780c */ /* 0x000fe20000704270 */
[----:B------:R-:W-:Y:S03]  /*2880*/  BSSY B1, `(.L_x_38) ;  /* 0x0000007000017945 */ /* 0x000fe60003800000 */
[----:B------:R-:W-:-:S04]  /*2890*/  FMUL R0, R0, R33 ;  /* 0x0000002100007220 */ /* 0x000fc80000400000 */
[----:B------:R-:W-:-:S05]  /*28a0*/  FFMA R0, R29, R32, R0 ;  /* 0x000000201d007223 */ /* 0x000fca0000000000 */
[----:B------:R-:W-:-:S05]  /*28b0*/  F2FP.F16.F32.PACK_AB R0, RZ, R0 ;  /* 0x00000000ff00723e */ /* 0x000fca00000000ff */
[----:B------:R0:W-:Y:S01]  /*28c0*/  @P3 STG.E.U16 desc[UR36][R2.64+0x12], R0 ;  /* 0x0000120002003986 */ /* 0x0001e2000c101524 */
[----:B------:R-:W-:Y:S05]  /*28d0*/  @!P0 BRA `(.L_x_39) ;  /* 0x0000000000048947 */ /* 0x000fea0003800000 */
[----:B------:R0:W5:Y:S02]  /*28e0*/  LDG.E.LTC128B.U16 R12, desc[UR36][R10.64+0x10] ;  /* 0x000010240a0c7981 */ /* 0x000164000c1e1520 */
.L_x_39:
[----:B------:R-:W-:Y:S05]  /*28f0*/  BSYNC B1 ;  /* 0x0000000000017941 */ /* 0x000fea0003800000 */
.L_x_38:
[----:B0----5:R-:W-:Y:S01]  /*2900*/  HADD2.F32 R0, -RZ, R12.H0_H0 ;  /* 0x2000000cff007230 */ /* 0x021fe20000004100 */
[----:B------:R-:W-:Y:S01]  /*2910*/  ISETP.GT.AND P1, PT, R42, 0x8, P1 ;  /* 0x000000082a00780c */ /* 0x000fe20000f24270 */
[----:B--2-4-:R-:W-:Y:S01]  /*2920*/  @P0 IMAD.MOV.U32 R2, RZ, RZ, R4 ;  /* 0x000000ffff020224 */ /* 0x014fe200078e0004 */
[----:B------:R-:W-:Y:S02]  /*2930*/  BSSY B1, `(.L_x_40) ;  /* 0x0000009000017945 */ /* 0x000fe40003800000 */
[----:B------:R-:W-:-:S04]  /*2940*/  FMUL R3, R0, R33 ;  /* 0x0000002100037220 */ /* 0x000fc80000400000 */
[----:B------:R-:W-:-:S05]  /*2950*/  FFMA R3, R30, R32, R3 ;  /* 0x000000201e037223 */ /* 0x000fca0000000003 */
[----:B------:R-:W-:-:S04]  /*2960*/  F2FP.F16.F32.PACK_AB R3, RZ, R3 ;  /* 0x00000003ff03723e */ /* 0x000fc800000000ff */
[----:B------:R-:W-:Y:S01]  /*2970*/  PRMT R0, R3, 0x7610, R0 ;  /* 0x0000761003007816 */ /* 0x000fe20000000000 */
[----:B------:R-:W-:-:S05]  /*2980*/  @P0 IMAD.MOV.U32 R3, RZ, RZ, R5 ;  /* 0x000000ffff030224 */ /* 0x000fca00078e0005 */
[----:B------:R0:W-:Y:S01]  /*2990*/  @P0 STG.E.U16 desc[UR36][R2.64+0x10], R0 ;  /* 0x0000100002000986 */ /* 0x0001e2000c101524 */
[----:B------:R-:W-:Y:S05]  /*29a0*/  @!P1 BRA `(.L_x_41) ;  /* 0x0000000000049947 */ /* 0x000fea0003800000 */
[----:B------:R2:W5:Y:S02]  /*29b0*/  LDG.E.LTC128B.U16 R12, desc[UR36][R10.64+0x12] ;  /* 0x000012240a0c7981 */ /* 0x000564000c1e1520 */
.L_x_41:
[----:B------:R-:W-:Y:S05]  /*29c0*/  BSYNC B1 ;  /* 0x0000000000017941 */ /* 0x000fea0003800000 */
.L_x_40:
[----:B------:R-:W-:Y:S05]  /*29d0*/  @!P1 BRA `(.L_x_42) ;  /* 0x0000000000c89947 */ /* 0x000fea0003800000 */
[----:B-----5:R-:W-:-:S05]  /*29e0*/  HADD2.F32 R12, -RZ, R12.H0_H0 ;  /* 0x2000000cff0c7230 */ /* 0x020fca0000004100 */
[----:B------:R-:W-:-:S04]  /*29f0*/  FMUL R12, R12, R33 ;  /* 0x000000210c0c7220 */ /* 0x000fc80000400000 */
[----:B------:R-:W-:-:S05]  /*2a00*/  FFMA R12, R31, R32, R12 ;  /* 0x000000201f0c7223 */ /* 0x000fca000000000c */
[----:B------:R-:W-:-:S05]  /*2a10*/  F2FP.F16.F32.PACK_AB R12, RZ, R12 ;  /* 0x0000000cff0c723e */ /* 0x000fca00000000ff */
[----:B------:R4:W-:Y:S01]  /*2a20*/  STG.E.U16 desc[UR36][R4.64+0x12], R12 ;  /* 0x0000120c04007986 */ /* 0x0009e2000c101524 */
[----:B------:R-:W-:Y:S05]  /*2a30*/  BRA `(.L_x_42) ;  /* 0x0000000000b07947 */ /* 0x000fea0003800000 */
.L_x_29:
[----:B------:R-:W-:Y:S01]  /*2a40*/  ULDC.64 UR4, c[0x0][0x5c0] ;  /* 0x0001700000047ab9 */ /* 0x000fe20000000a00 */
[----:B------:R-:W-:Y:S01]  /*2a50*/  ISETP.GT.AND P0, PT, R48, RZ, PT ;  /* 0x000000ff3000720c */ /* 0x000fe20003f04270 */
[-C--:B------:R-:W-:Y:S01]  /*2a60*/  FMUL R24, R24, R32.reuse ;  /* 0x0000002018187220 */ /* 0x080fe20000400000 */
[----:B------:R-:W-:Y:S01]  /*2a70*/  LEA R2, P5, R14, UR4, 0x1 ;  /* 0x000000040e027c11 */ /* 0x000fe2000f8a08ff */
[-C--:B------:R-:W-:Y:S01]  /*2a80*/  FMUL R25, R25, R32.reuse ;  /* 0x0000002019197220 */ /* 0x080fe20000400000 */
[----:B------:R-:W-:Y:S01]  /*2a90*/  ISETP.GT.AND P2, PT, R48, 0x1, PT ;  /* 0x000000013000780c */ /* 0x000fe20003f44270 */
[-C--:B------:R-:W-:Y:S01]  /*2aa0*/  FMUL R26, R26, R32.reuse ;  /* 0x000000201a1a7220 */ /* 0x080fe20000400000 */
[----:B------:R-:W-:Y:S01]  /*2ab0*/  ISETP.GT.AND P4, PT, R42, RZ, P0 ;  /* 0x000000ff2a00720c */ /* 0x000fe20000784270 */
[-C--:B------:R-:W-:Y:S01]  /*2ac0*/  FMUL R27, R27, R32.reuse ;  /* 0x000000201b1b7220 */ /* 0x080fe20000400000 */
[----:B------:R-:W-:Y:S01]  /*2ad0*/  LEA.HI.X R3, R14, UR5, R55, 0x1, P5 ;  /* 0x000000050e037c11 */ /* 0x000fe2000a8f0c37 */
[-C--:B------:R-:W-:Y:S01]  /*2ae0*/  FMUL R28, R28, R32.reuse ;  /* 0x000000201c1c7220 */ /* 0x080fe20000400000 */
[----:B------:R-:W-:Y:S01]  /*2af0*/  ISETP.GT.AND P5, PT, R42, RZ, P2 ;  /* 0x000000ff2a00720c */ /* 0x000fe200017a4270 */
[----:B------:R-:W-:Y:S01]  /*2b00*/  FMUL R29, R29, R32 ;  /* 0x000000201d1d7220 */ /* 0x000fe20000400000 */
[----:B------:R-:W-:Y:S01]  /*2b10*/  F2FP.F16.F32.PACK_AB R24, RZ, R24 ;  /* 0x00000018ff18723e */ /* 0x000fe200000000ff */
[-C--:B------:R-:W-:Y:S01]  /*2b20*/  FMUL R30, R30, R32.reuse ;  /* 0x000000201e1e7220 */ /* 0x080fe20000400000 */
[----:B------:R-:W-:Y:S01]  /*2b30*/  F2FP.F16.F32.PACK_AB R25, RZ, R25 ;  /* 0x00000019ff19723e */ /* 0x000fe200000000ff */
[----:B------:R-:W-:Y:S01]  /*2b40*/  FMUL R31, R31, R32 ;  /* 0x000000201f1f7220 */ /* 0x000fe20000400000 */
[----:B------:R-:W-:-:S02]  /*2b50*/  SHF.L.U64.HI R5, R37, 0x1, R36 ;  /* 0x0000000125057819 */ /* 0x000fc40000010224 */
[C---:B------:R-:W-:Y:S01]  /*2b60*/  ISETP.GT.AND P3, PT, R48.reuse, 0x8, PT ;  /* 0x000000083000780c */ /* 0x040fe20003f64270 */
[----:B------:R-:W-:Y:S01]  /*2b70*/  @P4 STG.E.U16 desc[UR36][R2.64], R24 ;  /* 0x0000001802004986 */ /* 0x000fe2000c101524 */
[----:B------:R-:W-:Y:S02]  /*2b80*/  ISETP.GT.AND P1, PT, R48, 0x9, PT ;  /* 0x000000093000780c */ /* 0x000fe40003f24270 */
[C---:B------:R-:W-:Y:S01]  /*2b90*/  ISETP.GT.AND P0, PT, R42.reuse, 0x8, P0 ;  /* 0x000000082a00780c */ /* 0x040fe20000704270 */
[----:B------:R-:W-:Y:S01]  /*2ba0*/  @P5 STG.E.U16 desc[UR36][R2.64+0x2], R25 ;  /* 0x0000021902005986 */ /* 0x000fe2000c101524 */
[----:B------:R-:W-:Y:S02]  /*2bb0*/  LEA R4, P5, R37, R2, 0x1 ;  /* 0x0000000225047211 */ /* 0x000fe400078a08ff */
[C---:B------:R-:W-:Y:S02]  /*2bc0*/  ISETP.GT.AND P2, PT, R42.reuse, 0x8, P2 ;  /* 0x000000082a00780c */ /* 0x040fe40001744270 */
[C---:B------:R-:W-:Y:S01]  /*2bd0*/  ISETP.GT.AND P4, PT, R42.reuse, RZ, P3 ;  /* 0x000000ff2a00720c */ /* 0x040fe20001f84270 */
[----:B------:R-:W-:Y:S01]  /*2be0*/  IMAD.X R5, R5, 0x1, R3, P5 ;  /* 0x0000000105057824 */ /* 0x000fe200028e0603 */
[----:B------:R-:W-:-:S02]  /*2bf0*/  ISETP.GT.AND P5, PT, R42, RZ, P1 ;  /* 0x000000ff2a00720c */ /* 0x000fc40000fa4270 */
[C---:B------:R-:W-:Y:S02]  /*2c00*/  ISETP.GT.AND P3, PT, R42.reuse, 0x8, P3 ;  /* 0x000000082a00780c */ /* 0x040fe40001f64270 */
[----:B------:R-:W-:Y:S02]  /*2c10*/  F2FP.F16.F32.PACK_AB R26, RZ, R26 ;  /* 0x0000001aff1a723e */ /* 0x000fe400000000ff */
[----:B------:R-:W-:Y:S02]  /*2c20*/  F2FP.F16.F32.PACK_AB R27, RZ, R27 ;  /* 0x0000001bff1b723e */ /* 0x000fe400000000ff */
[----:B------:R-:W-:Y:S01]  /*2c30*/  ISETP.GT.AND P1, PT, R42, 0x8, P1 ;  /* 0x000000082a00780c */ /* 0x000fe20000f24270 */
[----:B------:R-:W-:Y:S01]  /*2c40*/  @P0 STG.E.U16 desc[UR36][R4.64], R26 ;  /* 0x0000001a04000986 */ /* 0x000fe2000c101524 */
[----:B------:R-:W-:Y:S02]  /*2c50*/  F2FP.F16.F32.PACK_AB R28, RZ, R28 ;  /* 0x0000001cff1c723e */ /* 0x000fe400000000ff */
[----:B------:R-:W-:Y:S01]  /*2c60*/  F2FP.F16.F32.PACK_AB R29, RZ, R29 ;  /* 0x0000001dff1d723e */ /* 0x000fe200000000ff */
[----:B------:R-:W-:Y:S01]  /*2c70*/  @P2 STG.E.U16 desc[UR36][R4.64+0x2], R27 ;  /* 0x0000021b04002986 */ /* 0x000fe2000c101524 */
[----:B------:R-:W-:-:S02]  /*2c80*/  F2FP.F16.F32.PACK_AB R30, RZ, R30 ;  /* 0x0000001eff1e723e */ /* 0x000fc400000000ff */
[----:B------:R-:W-:Y:S01]  /*2c90*/  F2FP.F16.F32.PACK_AB R31, RZ, R31 ;  /* 0x0000001fff1f723e */ /* 0x000fe200000000ff */
[----:B------:R-:W-:Y:S04]  /*2ca0*/  @P4 STG.E.U16 desc[UR36][R2.64+0x10], R28 ;  /* 0x0000101c02004986 */ /* 0x000fe8000c101524 */
[----:B------:R0:W-:Y:S02]  /*2cb0*/  @P5 STG.E.U16 desc[UR36][R2.64+0x12], R29 ;  /* 0x0000121d02005986 */ /* 0x0001e4000c101524 */
[----:B0-----:R-:W-:Y:S02]  /*2cc0*/  @P3 IMAD.MOV.U32 R2, RZ, RZ, R4 ;  /* 0x000000ffff023224 */ /* 0x001fe400078e0004 */
[----:B------:R-:W-:-:S05]  /*2cd0*/  @P3 IMAD.MOV.U32 R3, RZ, RZ, R5 ;  /* 0x000000ffff033224 */ /* 0x000fca00078e0005 */
[----:B------:R0:W-:Y:S04]  /*2ce0*/  @P3 STG.E.U16 desc[UR36][R2.64+0x10], R30 ;  /* 0x0000101e02003986 */ /* 0x0001e8000c101524 */
[----:B------:R0:W-:Y:S02]  /*2cf0*/  @P1 STG.E.U16 desc[UR36][R4.64+0x12], R31 ;  /* 0x0000121f04001986 */ /* 0x0001e4000c101524 */
.L_x_42:
[----:B------:R-:W-:Y:S05]  /*2d00*/  BSYNC B0 ;  /* 0x0000000000007941 */ /* 0x000fea0003800000 */
.L_x_28:
[----:B------:R-:W-:Y:S01]  /*2d10*/  IADD3 R16, P0, R16, UR38, RZ ;  /* 0x0000002610107c10 */ /* 0x000fe2000ff1e0ff */
[----:B------:R-:W-:Y:S01]  /*2d20*/  ULDC.64 UR4, c[0x0][0x650] ;  /* 0x0001940000047ab9 */ /* 0x000fe20000000a00 */
[----:B0-----:R-:W-:Y:S01]  /*2d30*/  PRMT R0, RZ, 0x7610, R0 ;  /* 0x00007610ff007816 */ /* 0x001fe20000000000 */
[----:B------:R-:W-:Y:S01]  /*2d40*/  IMAD.MOV.U32 R42, RZ, RZ, -0x1 ;  /* 0xffffffffff2a7424 */ /* 0x000fe200078e00ff */
[----:B------:R-:W-:Y:S01]  /*2d50*/  IADD3.X R17, R17, UR41, RZ, P0, !PT ;  /* 0x0000002911117c10 */ /* 0x000fe200087fe4ff */
[----:B------:R-:W-:Y:S01]  /*2d60*/  IMAD.MOV.U32 R43, RZ, RZ, -0x1 ;  /* 0xffffffffff2b7424 */ /* 0x000fe200078e00ff */
[----:B------:R-:W-:-:S04]  /*2d70*/  ISETP.GE.U32.AND P0, PT, R16, UR4, PT ;  /* 0x0000000410007c0c */ /* 0x000fc8000bf06070 */
[----:B------:R-:W-:-:S13]  /*2d80*/  ISETP.GE.U32.AND.EX P0, PT, R17, UR5, PT, P0 ;  /* 0x0000000511007c0c */ /* 0x000fda000bf06100 */
[----:B------:R-:W-:Y:S05]  /*2d90*/  @P0 BRA `(.L_x_43) ;  /* 0x0000000400500947 */ /* 0x000fea0003800000 */
[----:B------:R-:W0:Y:S01]  /*2da0*/  LDC.64 R8, c[0x0][0x628] ;  /* 0x00018a00ff087b82 */ /* 0x000e220000000a00 */
[----:B-1----:R-:W1:Y:S01]  /*2db0*/  S2R R14, SR_CTAID.X ;  /* 0x00000000000e7919 */ /* 0x002e620000002500 */
[----:B------:R-:W-:Y:S02]  /*2dc0*/  IMAD.MOV.U32 R6, RZ, RZ, R16 ;  /* 0x000000ffff067224 */ /* 0x000fe400078e0010 */
[----:B------:R-:W-:Y:S01]  /*2dd0*/  IMAD.MOV.U32 R7, RZ, RZ, R17 ;  /* 0x000000ffff077224 */ /* 0x000fe200078e0011 */
[----:B------:R-:W0:Y:S03]  /*2de0*/  S2R R15, SR_CTAID.Y ;  /* 0x00000000000f7919 */ /* 0x000e260000002600 */
[----:B------:R-:W1:Y:S08]  /*2df0*/  LDC R0, c[0x0][0x630] ;  /* 0x00018c00ff007b82 */ /* 0x000e700000000800 */
[----:B----45:R-:W4:Y:S01]  /*2e00*/  LDC.64 R12, c[0x0][0x620] ;  /* 0x00018800ff0c7b82 */ /* 0x030f220000000a00 */
[----:B0-----:R-:W-:-:S04]  /*2e10*/  ISETP.NE.U32.AND P0, PT, R8, RZ, PT ;  /* 0x000000ff0800720c */ /* 0x001fc80003f05070 */
[----:B------:R-:W-:-:S13]  /*2e20*/  ISETP.NE.AND.EX P0, PT, R9, RZ, PT, P0 ;  /* 0x000000ff0900720c */ /* 0x000fda0003f05300 */
[----:B-1--4-:R-:W-:Y:S05]  /*2e30*/  @!P0 BRA `(.L_x_44) ;  /* 0x0000000000288947 */ /* 0x012fea0003800000 */
[----:B------:R-:W0:Y:S02]  /*2e40*/  LDC R3, c[0x0][0x634] ;  /* 0x00018d00ff037b82 */ /* 0x000e240000000800 */
[----:B0-----:R-:W-:-:S05]  /*2e50*/  IADD3 R7, P0, R16, R3, RZ ;  /* 0x0000000310077210 */ /* 0x001fca0007f1e0ff */
[----:B--23--:R-:W-:-:S04]  /*2e60*/  IMAD.X R11, RZ, RZ, R17, P0 ;  /* 0x000000ffff0b7224 */ /* 0x00cfc800000e0611 */
[----:B------:R-:W-:-:S04]  /*2e70*/  IMAD.WIDE.U32 R2, R11, R8, RZ ;  /* 0x000000080b027225 */ /* 0x000fc800078e00ff */
[----:B------:R-:W-:-:S04]  /*2e80*/  IMAD.WIDE.U32 R4, P0, R7, R9, R2 ;  /* 0x0000000907047225 */ /* 0x000fc80007800002 */
[----:B------:R-:W-:-:S04]  /*2e90*/  IMAD.WIDE.U32 R2, R7, R8, RZ ;  /* 0x0000000807027225 */ /* 0x000fc800078e00ff */
[----:B------:R-:W-:Y:S01]  /*2ea0*/  IMAD.X R7, RZ, RZ, RZ, P0 ;  /* 0x000000ffff077224 */ /* 0x000fe200000e06ff */
[----:B------:R-:W-:Y:S01]  /*2eb0*/  IADD3 RZ, P0, R3, R4, RZ ;  /* 0x0000000403ff7210 */ /* 0x000fe20007f1e0ff */
[----:B------:R-:W-:-:S04]  /*2ec0*/  IMAD.MOV.U32 R6, RZ, RZ, R5 ;  /* 0x000000ffff067224 */ /* 0x000fc800078e0005 */
[----:B------:R-:W-:-:S08]  /*2ed0*/  IMAD.WIDE.U32.X R6, R11, R9, R6, P0 ;  /* 0x000000090b067225 */ /* 0x000fd000000e0406 */
.L_x_44:
[-CC-:B------:R-:W-:Y:S01]  /*2ee0*/  SHF.R.U64 R43, R6, R0.reuse, R7.reuse ;  /* 0x00000000062b7219 */ /* 0x180fe20000001207 */
[----:B------:R-:W0:Y:S01]  /*2ef0*/  LDC.64 R24, c[0x0][0x640] ;  /* 0x00019000ff187b82 */ /* 0x000e220000000a00 */
[----:B------:R-:W-:Y:S01]  /*2f00*/  SHF.R.U32.HI R0, RZ, R0, R7 ;  /* 0x00000000ff007219 */ /* 0x000fe20000011607 */
[----:B------:R-:W-:Y:S01]  /*2f10*/  ULDC UR4, c[0x0][0x150] ;  /* 0x0000540000047ab9 */ /* 0x000fe20000000800 */
[----:B------:R-:W-:Y:S02]  /*2f20*/  IADD3 R5, P0, RZ, -R43, RZ ;  /* 0x8000002bff057210 */ /* 0x000fe40007f1e0ff */
[----:B------:R-:W-:-:S03]  /*2f30*/  I2FP.F32.U32 R6, R14 ;  /* 0x0000000e00067245 */ /* 0x000fc60000201000 */
[----:B------:R-:W1:Y:S01]  /*2f40*/  LDC R4, c[0x0][0x618] ;  /* 0x00018600ff047b82 */ /* 0x000e620000000800 */
[----:B------:R-:W-:Y:S02]  /*2f50*/  IMAD.X R3, RZ, RZ, ~R0, P0 ;  /* 0x000000ffff037224 */ /* 0x000fe400000e0e00 */
[----:B------:R-:W-:Y:S01]  /*2f60*/  FMUL R6, R6, UR4 ;  /* 0x0000000406067c20 */ /* 0x000fe20008400000 */
[----:B------:R-:W-:Y:S01]  /*2f70*/  ULDC UR4, c[0x0][0x154] ;  /* 0x0000550000047ab9 */ /* 0x000fe20000000800 */
[-C--:B------:R-:W-:Y:S02]  /*2f80*/  IMAD R0, R3, R12.reuse, RZ ;  /* 0x0000000c03007224 */ /* 0x080fe400078e02ff */
[C---:B------:R-:W-:Y:S01]  /*2f90*/  IMAD.WIDE.U32 R2, R5.reuse, R12, R16 ;  /* 0x0000000c05027225 */ /* 0x040fe200078e0010 */
[----:B--23--:R-:W2:Y:S01]  /*2fa0*/  LDC R10, c[0x0][0x608] ;  /* 0x00018200ff0a7b82 */ /* 0x00cea20000000800 */
[----:B------:R-:W3:Y:S02]  /*2fb0*/  F2I.U32.TRUNC.NTZ R6, R6 ;  /* 0x0000000600067305 */ /* 0x000ee4000020f000 */
[----:B------:R-:W-:Y:S01]  /*2fc0*/  IMAD R5, R5, R13, R0 ;  /* 0x0000000d05057224 */ /* 0x000fe200078e0200 */
[----:B------:R-:W-:-:S03]  /*2fd0*/  I2FP.F32.U32 R0, R15 ;  /* 0x0000000f00007245 */ /* 0x000fc60000201000 */
[----:B------:R-:W-:Y:S01]  /*2fe0*/  IMAD.IADD R3, R3, 0x1, R5 ;  /* 0x0000000103037824 */ /* 0x000fe200078e0205 */
[----:B------:R-:W4:Y:S01]  /*2ff0*/  LDC R20, c[0x0][0x658] ;  /* 0x00019600ff147b82 */ /* 0x000f220000000800 */
[----:B0-----:R-:W-:-:S04]  /*3000*/  ISETP.NE.U32.AND P0, PT, R24, RZ, PT ;  /* 0x000000ff1800720c */ /* 0x001fc80003f05070 */
[----:B------:R-:W-:-:S03]  /*3010*/  ISETP.NE.AND.EX P0, PT, R25, RZ, PT, P0 ;  /* 0x000000ff1900720c */ /* 0x000fc60003f05300 */
[----:B------:R-:W0:Y:S01]  /*3020*/  LDC R7, c[0x0][0x144] ;  /* 0x00005100ff077b82 */ /* 0x000e220000000800 */
[-CC-:B-1----:R-:W-:Y:S01]  /*3030*/  SHF.R.U64 R8, R2, R4.reuse, R3.reuse ;  /* 0x0000000402087219 */ /* 0x182fe20000001203 */
[----:B---3--:R-:W-:Y:S01]  /*3040*/  IMAD.MOV R6, RZ, RZ, -R6 ;  /* 0x000000ffff067224 */ /* 0x008fe200078e0a06 */
[----:B------:R-:W-:Y:S01]  /*3050*/  SHF.R.U32.HI R3, RZ, R4, R3 ;  /* 0x00000004ff037219 */ /* 0x000fe20000011603 */
[----:B------:R-:W-:-:S04]  /*3060*/  FMUL R4, R0, UR4 ;  /* 0x0000000400047c20 */ /* 0x000fc80008400000 */
[----:B------:R-:W1:Y:S01]  /*3070*/  LDC R12, c[0x0][0x148] ;  /* 0x00005200ff0c7b82 */ /* 0x000e620000000800 */
[----:B------:R3:W0:Y:S01]  /*3080*/  F2I.U32.TRUNC.NTZ R11, R4 ;  /* 0x00000004000b7305 */ /* 0x000622000020f000 */
[-CC-:B--2---:R-:W-:Y:S02]  /*3090*/  SHF.R.U64 R0, R8, R10.reuse, R3.reuse ;  /* 0x0000000a08007219 */ /* 0x184fe40000001203 */
[----:B------:R-:W-:-:S04]  /*30a0*/  SHF.R.U32.HI R3, RZ, R10, R3 ;  /* 0x0000000aff037219 */ /* 0x000fc80000011603 */
[----:B------:R-:W2:Y:S01]  /*30b0*/  LDC R13, c[0x0][0x600] ;  /* 0x00018000ff0d7b82 */ /* 0x000ea20000000800 */
[-CC-:B----4-:R-:W-:Y:S02]  /*30c0*/  SHF.R.U64 R10, R0, R20.reuse, R3.reuse ;  /* 0x00000014000a7219 */ /* 0x190fe40000001203 */
[----:B------:R-:W-:-:S03]  /*30d0*/  SHF.R.U32.HI R3, RZ, R20, R3 ;  /* 0x00000014ff037219 */ /* 0x000fc60000011603 */
[----:B------:R-:W-:Y:S02]  /*30e0*/  IMAD.MOV.U32 R2, RZ, RZ, R10 ;  /* 0x000000ffff027224 */ /* 0x000fe400078e000a */
[----:B------:R-:W4:Y:S01]  /*30f0*/  LDC R21, c[0x0][0x648] ;  /* 0x00019200ff157b82 */ /* 0x000f220000000800 */
[----:B0-----:R-:W-:-:S07]  /*3100*/  IMAD R14, R7, R6, R14 ;  /* 0x00000006070e7224 */ /* 0x001fce00078e020e */
[----:B------:R-:W0:Y:S08]  /*3110*/  LDC R26, c[0x0][0x638] ;  /* 0x00018e00ff1a7b82 */ /* 0x000e300000000800 */
[----:B------:R-:W0:Y:S01]  /*3120*/  LDC R27, c[0x0][0x610] ;  /* 0x00018400ff1b7b82 */ /* 0x000e220000000800 */
[----:B-123--:R-:W-:Y:S05]  /*3130*/  @!P0 BRA `(.L_x_45) ;  /* 0x0000000000288947 */ /* 0x00efea0003800000 */
[----:B------:R-:W1:Y:S02]  /*3140*/  LDC R7, c[0x0][0x64c] ;  /* 0x00019300ff077b82 */ /* 0x000e640000000800 */
[----:B-1----:R-:W-:-:S05]  /*3150*/  IADD3 R7, P0, R10, R7, RZ ;  /* 0x000000070a077210 */ /* 0x002fca0007f1e0ff */
        /* <DEDUP_REMOVED lines=8> */
.L_x_45:
[----:B------:R-:W-:Y:S01]  /*31e0*/  ISETP.NE.AND P0, PT, R19, 0x1, PT ;  /* 0x000000011300780c */ /* 0x000fe20003f05270 */
[----:B------:R-:W-:Y:S01]  /*31f0*/  VIADD R5, R13, 0xffffffff ;  /* 0xffffffff0d057836 */ /* 0x000fe20000000000 */
[----:B----4-:R-:W-:Y:S01]  /*3200*/  SHF.R.U64 R2, R2, R21, R3 ;  /* 0x0000001502027219 */ /* 0x010fe20000001203 */
[----:B------:R-:W-:Y:S01]  /*3210*/  IMAD.MOV R11, RZ, RZ, -R11 ;  /* 0x000000ffff0b7224 */ /* 0x000fe200078e0a0b */
[----:B------:R-:W-:Y:S02]  /*3220*/  LOP3.LUT R0, R0, R39, RZ, 0xc0, !PT ;  /* 0x0000002700007212 */ /* 0x000fe400078ec0ff */
[----:B------:R-:W-:Y:S01]  /*3230*/  LOP3.LUT R5, R8, R5, RZ, 0xc0, !PT ;  /* 0x0000000508057212 */ /* 0x000fe200078ec0ff */
[----:B------:R-:W-:Y:S02]  /*3240*/  IMAD.MOV R3, RZ, RZ, -R2 ;  /* 0x000000ffff037224 */ /* 0x000fe400078e0a02 */
[----:B------:R-:W-:Y:S02]  /*3250*/  IMAD R45, R35, R2, R0 ;  /* 0x00000002232d7224 */ /* 0x000fe400078e0200 */
[----:B0-----:R-:W-:-:S02]  /*3260*/  IMAD R0, R3, R26, R10 ;  /* 0x0000001a03007224 */ /* 0x001fc400078e020a */
[----:B------:R-:W-:Y:S02]  /*3270*/  @P0 IMAD R14, R12, R11, R15 ;  /* 0x0000000b0c0e0224 */ /* 0x000fe400078e020f */
[----:B------:R-:W-:Y:S02]  /*3280*/  IMAD R2, R0, R13, R5 ;  /* 0x0000000d00027224 */ /* 0x000fe400078e0205 */
[----:B------:R-:W-:Y:S02]  /*3290*/  IMAD R45, R45, R27, R14 ;  /* 0x0000001b2d2d7224 */ /* 0x000fe400078e020e */
[----:B------:R-:W-:-:S03]  /*32a0*/  IMAD.MOV.U32 R3, RZ, RZ, 0x1 ;  /* 0x00000001ff037424 */ /* 0x000fc600078e00ff */
[----:B------:R-:W-:Y:S02]  /*32b0*/  SEL R42, R2, R45, !P0 ;  /* 0x0000002d022a7207 */ /* 0x000fe40004000000 */
[----:B------:R-:W-:Y:S02]  /*32c0*/  PRMT R0, R3, 0x7610, R0 ;  /* 0x0000761003007816 */ /* 0x000fe40000000000 */
[----:B------:R-:W-:-:S07]  /*32d0*/  SEL R45, R45, R2, !P0 ;  /* 0x000000022d2d7207 */ /* 0x000fce0004000000 */
.L_x_43:
[----:B------:R-:W-:-:S13]  /*32e0*/  LOP3.LUT P0, RZ, R0, 0xff, RZ, 0xc0, !PT ;  /* 0x000000ff00ff7812 */ /* 0x000fda000780c0ff */
[----:B------:R-:W-:Y:S05]  /*32f0*/  @P0 BRA `(.L_x_46) ;  /* 0xffffffdc00b80947 */ /* 0x000fea000383ffff */
[----:B------:R-:W-:Y:S05]  /*3300*/  EXIT ;  /* 0x000000000000794d */ /* 0x000fea0003800000 */
.L_x_3:
        /* <DEDUP_REMOVED lines=26> */
.L_x_48:
        /* <DEDUP_REMOVED lines=14> */
[----:B------:R-:W-:Y:S02]  /*3590*/  IMAD R5, R7, R23, R10 ;  /* 0x0000001707057224 */ /* 0x000fe400078e020a */
[----:B------:R-:W-:Y:S02]  /*35a0*/  IMAD.MOV.U32 R10, RZ, RZ, 0x1 ;  /* 0x00000001ff0a7424 */ /* 0x000fe400078e00ff */
[----:B------:R-:W-:Y:S01]  /*35b0*/  IMAD.IADD R5, R9, 0x1, R5 ;  /* 0x0000000109057824 */ /* 0x000fe200078e0205 */
[----:B------:R-:W4:Y:S04]  /*35c0*/  LDC R20, c[0x0][0x608] ;  /* 0x00018200ff147b82 */ /* 0x000f280000000800 */
[----:B0-----:R-:W-:-:S02]  /*35d0*/  SHF.R.U64 R12, R8, R24, R5 ;  /* 0x00000018080c7219 */ /* 0x001fc40000001205 */
        /* <DEDUP_REMOVED lines=8> */
[----:B--2---:R-:W-:Y:S01]  /*3660*/  IMAD R24, R13, R7, R4 ;  /* 0x000000070d187224 */ /* 0x004fe200078e0204 */
[----:B------:R2:W3:Y:S06]  /*3670*/  F2I.U32.TRUNC.NTZ R21, R8 ;  /* 0x0000000800157305 */ /* 0x0004ec000020f000 */
[----:B------:R-:W1:Y:S01]  /*3680*/  LDC R22, c[0x0][0x600] ;  /* 0x00018000ff167b82 */ /* 0x000e620000000800 */
[-CC-:B----4-:R-:W-:Y:S02]  /*3690*/  SHF.R.U64 R15, R12, R20.reuse, R5.reuse ;  /* 0x000000140c0f7219 */ /* 0x190fe40000001205 */
[----:B------:R-:W-:Y:S01]  /*36a0*/  SHF.R.U32.HI R4, RZ, R20, R5 ;  /* 0x00000014ff047219 */ /* 0x000fe20000011605 */
[----:B------:R-:W-:-:S04]  /*36b0*/  IMAD.MOV.U32 R20, RZ, RZ, -0x1 ;  /* 0xffffffffff147424 */ /* 0x000fc800078e00ff */
[----:B------:R-:W4:Y:S01]  /*36c0*/  LDC R28, c[0x0][0x648] ;  /* 0x00019200ff1c7b82 */ /* 0x000f220000000800 */
[-C--:B0-----:R-:W-:Y:S02]  /*36d0*/  SHF.L.U32 R7, R20, R25.reuse, RZ ;  /* 0x0000001914077219 */ /* 0x081fe400000006ff */
[-CC-:B------:R-:W-:Y:S02]  /*36e0*/  SHF.R.U64 R20, R15, R25.reuse, R4.reuse ;  /* 0x000000190f147219 */ /* 0x180fe40000001204 */
[-C--:B------:R-:W-:Y:S02]  /*36f0*/  SHF.R.U32.HI R5, RZ, R25.reuse, R4 ;  /* 0x00000019ff057219 */ /* 0x080fe40000011604 */
[----:B------:R-:W-:Y:S01]  /*3700*/  SHF.L.U32 R25, R10, R25, RZ ;  /* 0x000000190a197219 */ /* 0x000fe200000006ff */
[----:B------:R-:W0:Y:S01]  /*3710*/  LDC R29, c[0x0][0x638] ;  /* 0x00018e00ff1d7b82 */ /* 0x000e220000000800 */
[----:B------:R-:W-:Y:S01]  /*3720*/  LOP3.LUT R30, RZ, R7, RZ, 0x33, !PT ;  /* 0x00000007ff1e7212 */ /* 0x000fe200078e33ff */
[----:B------:R-:W-:-:S06]  /*3730*/  IMAD.MOV.U32 R4, RZ, RZ, R20 ;  /* 0x000000ffff047224 */ /* 0x000fcc00078e0014 */
[----:B------:R-:W0:Y:S01]  /*3740*/  LDC R31, c[0x0][0x610] ;  /* 0x00018400ff1f7b82 */ /* 0x000e220000000800 */
[----:B--23--:R-:W-:Y:S05]  /*3750*/  @!P0 BRA `(.L_x_49) ;  /* 0x0000000000288947 */ /* 0x00cfea0003800000 */
[----:B------:R-:W2:Y:S02]  /*3760*/  LDC R7, c[0x0][0x64c] ;  /* 0x00019300ff077b82 */ /* 0x000ea40000000800 */
[----:B--2---:R-:W-:-:S05]  /*3770*/  IADD3 R7, P0, R20, R7, RZ ;  /* 0x0000000714077210 */ /* 0x004fca0007f1e0ff */
        /* <DEDUP_REMOVED lines=8> */
.L_x_49:
[----:B------:R-:W-:Y:S01]  /*3800*/  ISETP.NE.AND P0, PT, R19, 0x1, PT ;  /* 0x000000011300780c */ /* 0x000fe20003f05270 */
[----:B-1----:R-:W-:Y:S01]  /*3810*/  VIADD R9, R22, 0xffffffff ;  /* 0xffffffff16097836 */ /* 0x002fe20000000000 */
[----:B----4-:R-:W-:Y:S01]  /*3820*/  SHF.R.U64 R5, R4, R28, R5 ;  /* 0x0000001c04057219 */ /* 0x010fe20000001205 */
[----:B------:R-:W-:Y:S01]  /*3830*/  IMAD.MOV R21, RZ, RZ, -R21 ;  /* 0x000000ffff157224 */ /* 0x000fe200078e0a15 */
[----:B------:R-:W-:Y:S01]  /*3840*/  LOP3.LUT R4, R15, R30, RZ, 0xc0, !PT ;  /* 0x0000001e0f047212 */ /* 0x000fe200078ec0ff */
[----:B------:R-:W-:Y:S02]  /*3850*/  IMAD.MOV.U32 R8, RZ, RZ, 0x1 ;  /* 0x00000001ff087424 */ /* 0x000fe400078e00ff */
[----:B------:R-:W-:Y:S02]  /*3860*/  IMAD.MOV R7, RZ, RZ, -R5 ;  /* 0x000000ffff077224 */ /* 0x000fe400078e0a05 */
[----:B------:R-:W-:Y:S01]  /*3870*/  IMAD R13, R25, R5, R4 ;  /* 0x00000005190d7224 */ /* 0x000fe200078e0204 */
[----:B------:R-:W-:Y:S01]  /*3880*/  LOP3.LUT R5, R12, R9, RZ, 0xc0, !PT ;  /* 0x000000090c057212 */ /* 0x000fe200078ec0ff */
[----:B0-----:R-:W-:-:S02]  /*3890*/  IMAD R4, R7, R29, R20 ;  /* 0x0000001d07047224 */ /* 0x001fc400078e0214 */
[----:B------:R-:W-:Y:S02]  /*38a0*/  @P0 IMAD R24, R23, R21, R6 ;  /* 0x0000001517180224 */ /* 0x000fe400078e0206 */
[----:B------:R-:W-:Y:S02]  /*38b0*/  IMAD R4, R4, R22, R5 ;  /* 0x0000001604047224 */ /* 0x000fe400078e0205 */
[----:B------:R-:W-:Y:S02]  /*38c0*/  IMAD R13, R13, R31, R24 ;  /* 0x0000001f0d0d7224 */ /* 0x000fe400078e0218 */
[----:B------:R-:W-:-:S03]  /*38d0*/  IMAD.MOV.U32 R7, RZ, RZ, R14 ;  /* 0x000000ffff077224 */ /* 0x000fc600078e000e */
[----:B------:R-:W-:Y:S02]  /*38e0*/  SEL R20, R4, R13, !P0 ;  /* 0x0000000d04147207 */ /* 0x000fe40004000000 */
[----:B------:R-:W-:-:S07]  /*38f0*/  SEL R13, R13, R4, !P0 ;  /* 0x000000040d0d7207 */ /* 0x000fce0004000000 */
.L_x_47:
[----:B------:R-:W-:-:S08]  /*3900*/  NOP ;  /* 0x0000000000007918 */ /* 0x000fd00000000000 */
[----:B------:R-:W0:-:S00]  /*3910*/  USETMAXREG.DEALLOC.CTAPOOL 0x28 ;  /* 0x00000028000079c8 */ /* 0x000e0000080e0500 */
[----:B0-----:R-:W-:-:S13]  /*3920*/  ISETP.NE.AND P0, PT, R0, RZ, PT ;  /* 0x000000ff0000720c */ /* 0x001fda0003f05270 */
[----:B------:R-:W-:Y:S05]  /*3930*/  @P0 EXIT ;  /* 0x000000000000094d */ /* 0x000fea0003800000 */
[----:B------:R-:W-:Y:S01]  /*3940*/  LOP3.LUT P0, RZ, R8, 0xff, RZ, 0xc0, !PT ;  /* 0x000000ff08ff7812 */ /* 0x000fe2000780c0ff */
[----:B------:R-:W-:Y:S02]  /*3950*/  IMAD.MOV.U32 R0, RZ, RZ, 0x1 ;  /* 0x00000001ff007424 */ /* 0x000fe400078e00ff */
[----:B------:R-:W-:-:S10]  /*3960*/  IMAD.MOV.U32 R11, RZ, RZ, RZ ;  /* 0x000000ffff0b7224 */ /* 0x000fd400078e00ff */
[----:B------:R-:W-:Y:S05]  /*3970*/  @!P0 BRA `(.L_x_50) ;  /* 0x0000000c004c8947 */ /* 0x000fea0003800000 */
[----:B------:R-:W0:Y:S01]  /*3980*/  LDC R0, c[0x0][0x28c] ;  /* 0x0000a300ff007b82 */ /* 0x000e220000000800 */
[----:B------:R-:W-:Y:S01]  /*3990*/  LOP3.LUT P0, RZ, R2, 0x1f, RZ, 0xc0, !PT ;  /* 0x0000001f02ff7812 */ /* 0x000fe2000780c0ff */
[----:B------:R-:W-:Y:S01]  /*39a0*/  ULDC UR5, c[0x0][0x658] ;  /* 0x0001960000057ab9 */ /* 0x000fe20000000800 */
[----:B------:R-:W-:Y:S01]  /*39b0*/  UMOV UR6, 0xffffffff ;  /* 0xffffffff00067882 */ /* 0x000fe20000000000 */
[----:B------:R-:W-:Y:S01]  /*39c0*/  BSSY B0, `(.L_x_50) ;  /* 0x00000ce000007945 */ /* 0x000fe20003800000 */
[----:B------:R-:W-:Y:S01]  /*39d0*/  USHF.L.U32 UR6, UR6, UR5, URZ ;  /* 0x0000000506067299 */ /* 0x000fe2000800063f */
[C---:B------:R-:W-:Y:S01]  /*39e0*/  ISETP.NE.AND P2, PT, R3.reuse, RZ, PT ;  /* 0x000000ff0300720c */ /* 0x040fe20003f45270 */
[----:B------:R-:W-:Y:S01]  /*39f0*/  IMAD.MOV.U32 R12, RZ, RZ, 0x1 ;  /* 0x00000001ff0c7424 */ /* 0x000fe200078e00ff */
[----:B------:R-:W-:Y:S01]  /*3a00*/  ISETP.NE.OR P0, PT, R3, RZ, !P0 ;  /* 0x000000ff0300720c */ /* 0x000fe20004705670 */
[----:B------:R-:W-:Y:S01]  /*3a10*/  IMAD.MOV.U32 R11, RZ, RZ, RZ ;  /* 0x000000ffff0b7224 */ /* 0x000fe200078e00ff */
[----:B------:R-:W-:Y:S01]  /*3a20*/  LOP3.LUT R10, R18, 0x2, RZ, 0xfc, !PT ;  /* 0x00000002120a7812 */ /* 0x000fe200078efcff */
[----:B------:R-:W-:Y:S01]  /*3a30*/  ULDC UR4, c[0x0][0x600] ;  /* 0x0001800000047ab9 */ /* 0x000fe20000000800 */
[----:B------:R-:W-:Y:S01]  /*3a40*/  UMOV UR7, 0x1 ;  /* 0x0000000100077882 */ /* 0x000fe20000000000 */
[----:B------:R-:W-:-:S02]  /*3a50*/  UIADD3 UR4, UR4, -0x1, URZ ;  /* 0xffffffff04047890 */ /* 0x000fc4000fffe03f */
[----:B------:R-:W-:Y:S02]  /*3a60*/  USHF.L.U32 UR5, UR7, UR5, URZ ;  /* 0x0000000507057299 */ /* 0x000fe4000800063f */
[----:B------:R-:W-:Y:S01]  /*3a70*/  ULOP3.LUT UR13, URZ, UR6, URZ, 0x33, !UPT ;  /* 0x000000063f0d7292 */ /* 0x000fe2000f8e333f */
[----:B------:R-:W-:Y:S01]  /*3a80*/  ULDC.64 UR22, c[0x0][0x198] ;  /* 0x0000660000167ab9 */ /* 0x000fe20000000a00 */
[----:B0-----:R-:W-:-:S05]  /*3a90*/  VIADD R0, R0, 0x7f ;  /* 0x0000007f00007836 */ /* 0x001fca0000000000 */
[----:B------:R-:W-:-:S04]  /*3aa0*/  SHF.R.S32.HI R5, RZ, 0x1f, R0 ;  /* 0x0000001fff057819 */ /* 0x000fc80000011400 */
[----:B------:R-:W-:Y:S01]  /*3ab0*/  LEA.HI R5, R5, R0, RZ, 0x7 ;  /* 0x0000000005057211 */ /* 0x000fe200078f38ff */
[----:B------:R-:W-:-:S03]  /*3ac0*/  IMAD.MOV.U32 R0, RZ, RZ, 0x1 ;  /* 0x00000001ff007424 */ /* 0x000fc600078e00ff */
[----:B------:R-:W-:-:S05]  /*3ad0*/  SHF.R.S32.HI R8, RZ, 0x7, R5 ;  /* 0x00000007ff087819 */ /* 0x000fca0000011405 */
[----:B------:R-:W-:-:S07]  /*3ae0*/  VIADD R9, R8, 0x1 ;  /* 0x0000000108097836 */ /* 0x000fce0000000000 */
.L_x_62:
[----:B------:R-:W-:-:S03]  /*3af0*/  UMOV UR6, 0xffffffff ;  /* 0xffffffff00067882 */ /* 0x000fc60000000000 */
[----:B------:R-:W-:Y:S05]  /*3b00*/  BRA.DIV UR6, `(.L_x_51) ;  /* 0x00000012061c7947 */ /* 0x000fea000b800000 */
[----:B------:R-:W-:-:S13]  /*3b10*/  ELECT P6, URZ, PT ;  /* 0x00000000003f782f */ /* 0x000fda00038c0000 */
.L_x_75:
[----:B------:R-:W0:Y:S01]  /*3b20*/  LDC R2, c[0x0][0x28c] ;  /* 0x0000a300ff027b82 */ /* 0x000e220000000800 */
[----:B------:R-:W-:Y:S01]  /*3b30*/  BSSY B1, `(.L_x_52) ;  /* 0x0000043000017945 */ /* 0x000fe20003800000 */
[----:B0-----:R-:W-:-:S13]  /*3b40*/  ISETP.LT.OR P6, PT, R2, 0x1, !P6 ;  /* 0x000000010200780c */ /* 0x001fda00077c1670 */
[----:B------:R-:W-:Y:S05]  /*3b50*/  @P6 BRA `(.L_x_53) ;  /* 0x0000000400006947 */ /* 0x000fea0003800000 */
[----:B------:R-:W-:Y:S02]  /*3b60*/  IMAD.SHL.U32 R13, R13, 0x80, RZ ;  /* 0x000000800d0d7824 */ /* 0x000fe400078e00ff */
[----:B------:R-:W-:Y:S02]  /*3b70*/  IMAD.SHL.U32 R20, R20, 0x10, RZ ;  /* 0x0000001014147824 */ /* 0x000fe400078e00ff */
[----:B------:R-:W-:Y:S02]  /*3b80*/  IMAD.MOV.U32 R21, RZ, RZ, RZ ;  /* 0x000000ffff157224 */ /* 0x000fe400078e00ff */
[----:B------:R-:W-:Y:S02]  /*3b90*/  IMAD.MOV.U32 R2, RZ, RZ, R9 ;  /* 0x000000ffff027224 */ /* 0x000fe400078e0009 */
[----:B------:R-:W-:Y:S02]  /*3ba0*/  IMAD.MOV.U32 R3, RZ, RZ, R0 ;  /* 0x000000ffff037224 */ /* 0x000fe400078e0000 */
[----:B------:R-:W-:-:S07]  /*3bb0*/  IMAD.MOV.U32 R4, RZ, RZ, R11 ;  /* 0x000000ffff047224 */ /* 0x000fce00078e000b */
.L_x_57:
[----:B------:R-:W0:Y:S01]  /*3bc0*/  S2R R6, SR_CgaCtaId ;  /* 0x0000000000067919 */ /* 0x000e220000008800 */
[----:B------:R-:W-:-:S04]  /*3bd0*/  MOV R5, 0x400 ;  /* 0x0000040000057802 */ /* 0x000fc80000000f00 */
[----:B0-----:R-:W-:Y:S02]  /*3be0*/  LEA R15, R6, R5, 0x18 ;  /* 0x00000005060f7211 */ /* 0x001fe400078ec0ff */
[----:B------:R-:W-:Y:S01]  /*3bf0*/  SHF.L.U32 R5, R3, 0x1f, RZ ;  /* 0x0000001f03057819 */ /* 0x000fe200000006ff */
[----:B------:R-:W0:Y:S02]  /*3c00*/  @!P2 LDC R6, c[0x0][0x500] ;  /* 0x00014000ff06ab82 */ /* 0x000e240000000800 */
[----:B------:R-:W-:-:S04]  /*3c10*/  IMAD R14, R4, 0x8, R15 ;  /* 0x00000008040e7824 */ /* 0x000fc800078e020f */
[----:B------:R-:W1:Y:S02]  /*3c20*/  SYNCS.PHASECHK.TRANS64.TRYWAIT P1, [R14+URZ+0x30], R5 ;  /* 0x000030050e0075a7 */ /* 0x000e64000802017f */
[----:B-1----:R-:W-:Y:S05]  /*3c30*/  @!P1 BRA `(.L_x_54) ;  /* 0x0000000c00f09947 */ /* 0x002fea0003800000 */
.L_x_76:
[----:B-1----:R-:W-:Y:S01]  /*3c40*/  PRMT R5, R10, 0x9910, RZ ;  /* 0x000099100a057816 */ /* 0x002fe200000000ff */
[----:B0-----:R0:W-:Y:S03]  /*3c50*/  @!P2 SYNCS.ARRIVE.TRANS64 RZ, [R14+URZ], R6 ;  /* 0x000000060effa9a7 */ /* 0x0011e6000800003f */
[----:B------:R-:W-:-:S13]  /*3c60*/  ISETP.NE.AND P1, PT, R5, 0x2, PT ;  /* 0x000000020500780c */ /* 0x000fda0003f25270 */
[----:B0-----:R-:W-:Y:S05]  /*3c70*/  @P1 BRA `(.L_x_55) ;  /* 0x0000000000041947 */ /* 0x001fea0003800000 */
[----:B------:R-:W-:Y:S01]  /*3c80*/  BPT.TRAP 0x1 ;  /* 0x000000040000795c */ /* 0x000fe20000300000 */
.L_x_55:
[----:B------:R-:W-:Y:S05]  /*3c90*/  @P0 BRA `(.L_x_56) ;  /* 0x0000000000040947 */ /* 0x000fea0003800000 */
[----:B------:R-:W-:Y:S01]  /*3ca0*/  BPT.TRAP 0x1 ;  /* 0x000000040000795c */ /* 0x000fe20000300000 */
.L_x_56:
[C-C-:B------:R-:W-:Y:S01]  /*3cb0*/  IMAD R5, R4.reuse, 0x8000, R15.reuse ;  /* 0x0000800004057824 */ /* 0x140fe200078e020f */
[----:B------:R-:W-:Y:S01]  /*3cc0*/  R2UR UR34, R21 ;  /* 0x00000000152272ca */ /* 0x000fe200000e0000 */
[----:B------:R-:W-:Y:S01]  /*3cd0*/  IMAD R15, R4, 0x1000, R15 ;  /* 0x00001000040f7824 */ /* 0x000fe200078e020f */
[----:B------:R-:W-:Y:S01]  /*3ce0*/  R2UR UR33, R14 ;  /* 0x000000000e2172ca */ /* 0x000fe200000e0000 */
[----:B------:R-:W-:Y:S01]  /*3cf0*/  VIADD R2, R2, 0xffffffff ;  /* 0xffffffff02027836 */ /* 0x000fe20000000000 */
[----:B------:R-:W-:Y:S01]  /*3d00*/  R2UR UR24, R5 ;  /* 0x00000000051872ca */ /* 0x000fe200000e0000 */
[----:B------:R-:W-:Y:S01]  /*3d10*/  UIADD3 UR6, UP0, UR22, 0xf0, URZ ;  /* 0x000000f016067890 */ /* 0x000fe2000ff1e03f */
[----:B------:R-:W-:Y:S01]  /*3d20*/  R2UR UR8, R15 ;  /* 0x000000000f0872ca */ /* 0x000fe200000e0000 */
[----:B------:R-:W-:Y:S01]  /*3d30*/  UIADD3 UR30, UP1, UR22, 0x1f0, URZ ;  /* 0x000001f0161e7890 */ /* 0x000fe2000ff3e03f */
[----:B------:R-:W-:Y:S01]  /*3d40*/  R2UR UR36, R7 ;  /* 0x00000000072472ca */ /* 0x000fe200000e0000 */
[----:B------:R-:W-:Y:S01]  /*3d50*/  UIADD3.X UR7, URZ, UR23, URZ, UP0, !UPT ;  /* 0x000000173f077290 */ /* 0x000fe200087fe43f */
[----:B------:R-:W-:Y:S01]  /*3d60*/  R2UR UR35, R13 ;  /* 0x000000000d2372ca */ /* 0x000fe200000e0000 */
[----:B------:R-:W-:Y:S01]  /*3d70*/  UIADD3.X UR31, URZ, UR23, URZ, UP1, !UPT ;  /* 0x000000173f1f7290 */ /* 0x000fe20008ffe43f */
[----:B------:R-:W-:Y:S01]  /*3d80*/  R2UR UR19, R20 ;  /* 0x00000000141372ca */ /* 0x000fe200000e0000 */
[----:B------:R-:W-:Y:S01]  /*3d90*/  UIADD3 UR26, UR34, 0x40, URZ ;  /* 0x00000040221a7890 */ /* 0x000fe2000fffe03f */
[----:B------:R-:W-:Y:S01]  /*3da0*/  ISETP.GT.AND P3, PT, R2, 0x1, PT ;  /* 0x000000010200780c */ /* 0x000fe20003f64270 */
[----:B------:R-:W-:Y:S01]  /*3db0*/  VIADD R4, R4, 0x1 ;  /* 0x0000000104047836 */ /* 0x000fe20000000000 */
[----:B------:R-:W-:Y:S01]  /*3dc0*/  UMOV UR14, 0x0 ;  /* 0x00000000000e7882 */ /* 0x000fe20000000000 */
[----:B------:R-:W-:Y:S01]  /*3dd0*/  UIADD3 UR32, UR24, 0x180, URZ ;  /* 0x0000018018207890 */ /* 0x000fe2000fffe03f */
[----:B------:R-:W-:Y:S01]  /*3de0*/  VIADD R21, R21, 0x80 ;  /* 0x0000008015157836 */ /* 0x000fe20000000000 */
[----:B------:R-:W-:Y:S01]  /*3df0*/  UIADD3 UR24, UR24, 0x4180, URZ ;  /* 0x0000418018187890 */ /* 0x000fe2000fffe03f */
[----:B------:R-:W-:Y:S01]  /*3e00*/  ISETP.NE.AND P1, PT, R4, 0x6, PT ;  /* 0x000000060400780c */ /* 0x000fe20003f25270 */
[----:B------:R-:W-:-:S02]  /*3e10*/  UIADD3 UR16, UR8, 0x30180, URZ ;  /* 0x0003018008107890 */ /* 0x000fc4000fffe03f */
[----:B------:R-:W-:Y:S01]  /*3e20*/  UIADD3 UR8, UR8, 0x30980, URZ ;  /* 0x0003098008087890 */ /* 0x000fe2000fffe03f */
[----:B------:R-:W-:Y:S01]  /*3e30*/  SEL R6, RZ, 0x1, P1 ;  /* 0x00000001ff067807 */ /* 0x000fe20000800000 */
[----:B------:R-:W-:Y:S01]  /*3e40*/  UMOV UR15, 0x10000000 ;  /* 0x10000000000f7882 */ /* 0x000fe20000000000 */
[----:B------:R-:W-:Y:S01]  /*3e50*/  UMOV UR25, UR33 ;  /* 0x0000002100197c82 */ /* 0x000fe20008000000 */
[----:B------:R-:W-:Y:S01]  /*3e60*/  UMOV UR28, UR36 ;  /* 0x00000024001c7c82 */ /* 0x000fe20008000000 */
[----:B------:R-:W-:Y:S01]  /*3e70*/  UMOV UR27, UR35 ;  /* 0x00000023001b7c82 */ /* 0x000fe20008000000 */
[----:B------:R-:W-:Y:S01]  /*3e80*/  UMOV UR17, UR33 ;  /* 0x0000002100117c82 */ /* 0x000fe20008000000 */
[----:B------:R-:W-:Y:S01]  /*3e90*/  UMOV UR18, UR34 ;  /* 0x0000002200127c82 */ /* 0x000fe20008000000 */
[----:B------:R-:W-:Y:S01]  /*3ea0*/  UMOV UR20, UR36 ;  /* 0x0000002400147c82 */ /* 0x000fe20008000000 */
[----:B------:R0:W-:Y:S01]  /*3eb0*/  UTMALDG.3D [UR32], [UR6], desc[UR14] ;  /* 0x00000e20060075b4 */ /* 0x0001e20008011000 */
[----:B------:R-:W-:Y:S01]  /*3ec0*/  UMOV UR9, UR33 ;  /* 0x0000002100097c82 */ /* 0x000fe20008000000 */
[----:B------:R-:W-:Y:S01]  /*3ed0*/  UMOV UR11, UR19 ;  /* 0x00000013000b7c82 */ /* 0x000fe20008000000 */
[----:B------:R-:W-:Y:S01]  /*3ee0*/  UMOV UR12, UR36 ;  /* 0x00000024000c7c82 */ /* 0x000fe20008000000 */
[----:B------:R-:W-:Y:S01]  /*3ef0*/  UMOV UR10, UR26 ;  /* 0x0000001a000a7c82 */ /* 0x000fe20008000000 */
[----:B------:R-:W-:-:S02]  /*3f00*/  LOP3.LUT R3, R3, R6, RZ, 0x3c, !PT ;  /* 0x0000000603037212 */ /* 0x000fc400078e3cff */
[----:B------:R-:W-:Y:S01]  /*3f10*/  SEL R4, R4, RZ, P1 ;  /* 0x000000ff04047207 */ /* 0x000fe20000800000 */
[----:B------:R0:W-:Y:S01]  /*3f20*/  UTMALDG.3D [UR24], [UR6], desc[UR14] ;  /* 0x00000e18060075b4 */ /* 0x0001e20008011000 */
[----:B------:R0:W-:Y:S01]  /*3f30*/  UTMALDG.3D [UR16], [UR30], desc[UR14] ;  /* 0x00000e101e0075b4 */ /* 0x0001e20008011000 */
[----:B------:R0:W-:Y:S02]  /*3f40*/  UTMALDG.3D [UR8], [UR30], desc[UR14] ;  /* 0x00000e081e0075b4 */ /* 0x0001e40008011000 */
[----:B0-----:R-:W-:Y:S05]  /*3f50*/  @P3 BRA `(.L_x_57) ;  /* 0xfffffffc00183947 */ /* 0x001fea000383ffff */
.L_x_53:
[----:B------:R-:W-:Y:S05]  /*3f60*/  BSYNC B1 ;  /* 0x0000000000017941 */ /* 0x000fea0003800000 */
.L_x_52:
[----:B------:R-:W-:Y:S01]  /*3f70*/  LOP3.LUT P3, RZ, R12, 0xff, RZ, 0xc0, !PT ;  /* 0x000000ff0cff7812 */ /* 0x000fe2000786c0ff */
[----:B------:R-:W-:Y:S01]  /*3f80*/  IMAD.IADD R4, R8, 0x1, R11 ;  /* 0x0000000108047824 */ /* 0x000fe200078e020b */
[----:B------:R-:W-:Y:S01]  /*3f90*/  IADD3 R16, P4, R16, UR38, RZ ;  /* 0x0000002610107c10 */ /* 0x000fe2000ff9e0ff */
[----:B------:R-:W-:Y:S01]  /*3fa0*/  ULDC.64 UR6, c[0x0][0x650] ;  /* 0x0001940000067ab9 */ /* 0x000fe20000000a00 */
[----:B------:R-:W-:Y:S01]  /*3fb0*/  BSSY B1, `(.L_x_58) ;  /* 0x000006c000017945 */ /* 0x000fe20003800000 */
[----:B------:R-:W-:Y:S01]  /*3fc0*/  IMAD.MOV.U32 R13, RZ, RZ, -0x1 ;  /* 0xffffffffff0d7424 */ /* 0x000fe200078e00ff */
[----:B------:R-:W-:Y:S01]  /*3fd0*/  ISETP.GT.U32.AND P1, PT, R4, 0x5, PT ;  /* 0x000000050400780c */ /* 0x000fe20003f24070 */
[----:B------:R-:W-:Y:S01]  /*3fe0*/  IMAD.MOV.U32 R20, RZ, RZ, -0x1 ;  /* 0xffffffffff147424 */ /* 0x000fe200078e00ff */
[----:B------:R-:W-:Y:S01]  /*3ff0*/  IADD3.X R17, R17, UR41, RZ, P4, !PT ;  /* 0x0000002911117c10 */ /* 0x000fe2000a7fe4ff */
[----:B------:R-:W-:Y:S01]  /*4000*/  IMAD.MOV.U32 R7, RZ, RZ, -0x1 ;  /* 0xffffffffff077424 */ /* 0x000fe200078e00ff */
[----:B------:R-:W-:-:S02]  /*4010*/  ISETP.LT.U32.AND P1, PT, R8, 0x6, P1 ;  /* 0x000000060800780c */ /* 0x000fc40000f21070 */
[----:B------:R-:W-:Y:S01]  /*4020*/  PRMT R12, RZ, 0x7610, R12 ;  /* 0x00007610ff0c7816 */ /* 0x000fe2000000000c */
[----:B------:R-:W0:Y:S01]  /*4030*/  @P3 S2R R3, SR_CgaCtaId ;  /* 0x0000000000033919 */ /* 0x000e220000008800 */
[----:B------:R-:W-:-:S04]  /*4040*/  @P3 MOV R2, 0x400 ;  /* 0x0000040000023802 */ /* 0x000fc80000000f00 */
[----:B0-----:R-:W-:Y:S01]  /*4050*/  @P3 LEA R5, R3, R2, 0x18 ;  /* 0x0000000203053211 */ /* 0x001fe200078ec0ff */
[----:B------:R-:W-:-:S03]  /*4060*/  IMAD.WIDE.U32 R2, R4, -0x55555555, RZ ;  /* 0xaaaaaaab04027825 */ /* 0x000fc600078e00ff */
[----:B------:R0:W-:Y:S01]  /*4070*/  @P3 SYNCS.ARRIVE.TRANS64.A1T0 RZ, [R5+URZ+0x78], RZ ;  /* 0x000078ff05ff39a7 */ /* 0x0001e2000810003f */
[----:B------:R-:W-:Y:S02]  /*4080*/  ISETP.GE.U32.AND P3, PT, R8, 0x6, PT ;  /* 0x000000060800780c */ /* 0x000fe40003f66070 */
[----:B------:R-:W-:Y:S02]  /*4090*/  PRMT R2, RZ, 0x7610, R2 ;  /* 0x00007610ff027816 */ /* 0x000fe40000000002 */
[----:B0-----:R-:W-:Y:S02]  /*40a0*/  SHF.R.U32.HI R5, RZ, 0x2, R3 ;  /* 0x00000002ff057819 */ /* 0x001fe40000011603 */
[----:B------:R-:W-:Y:S02]  /*40b0*/  SEL R3, RZ, 0x1, !P1 ;  /* 0x00000001ff037807 */ /* 0x000fe40004800000 */
[----:B------:R-:W-:Y:S01]  /*40c0*/  ISETP.GE.U32.AND P1, PT, R16, UR6, PT ;  /* 0x0000000610007c0c */ /* 0x000fe2000bf26070 */
[----:B------:R-:W-:Y:S01]  /*40d0*/  IMAD R11, R5, -0x6, R4 ;  /* 0xfffffffa050b7824 */ /* 0x000fe200078e0204 */
[----:B------:R-:W-:-:S02]  /*40e0*/  LOP3.LUT R0, R0, R3, RZ, 0x3c, !PT ;  /* 0x0000000300007212 */ /* 0x000fc400078e3cff */
[----:B------:R-:W-:Y:S02]  /*40f0*/  ISETP.GE.U32.AND.EX P1, PT, R17, UR7, PT, P1 ;  /* 0x0000000711007c0c */ /* 0x000fe4000bf26110 */
[----:B------:R-:W-:-:S11]  /*4100*/  @P3 LOP3.LUT R0, R0, 0x1, R5, 0x78, !PT ;  /* 0x0000000100003812 */ /* 0x000fd600078e7805 */
[----:B------:R-:W-:Y:S05]  /*4110*/  @P1 BRA `(.L_x_59) ;  /* 0x0000000400541947 */ /* 0x000fea0003800000 */
[----:B------:R-:W-:Y:S01]  /*4120*/  ULDC.64 UR6, c[0x0][0x628] ;  /* 0x00018a0000067ab9 */ /* 0x000fe20000000a00 */
[----:B------:R-:W0:Y:S01]  /*4130*/  S2R R14, SR_CTAID.X ;  /* 0x00000000000e7919 */ /* 0x000e220000002500 */
[----:B------:R-:W-:Y:S01]  /*4140*/  ISETP.NE.U32.AND P1, PT, RZ, UR6, PT ;  /* 0x00000006ff007c0c */ /* 0x000fe2000bf25070 */
[----:B------:R-:W-:Y:S01]  /*4150*/  ULDC UR9, c[0x0][0x630] ;  /* 0x00018c0000097ab9 */ /* 0x000fe20000000800 */
[----:B------:R-:W-:Y:S01]  /*4160*/  IMAD.MOV.U32 R2, RZ, RZ, R16 ;  /* 0x000000ffff027224 */ /* 0x000fe200078e0010 */
[----:B------:R-:W1:Y:S01]  /*4170*/  S2R R13, SR_CTAID.Y ;  /* 0x00000000000d7919 */ /* 0x000e620000002600 */
[----:B------:R-:W-:Y:S01]  /*4180*/  ISETP.NE.AND.EX P1, PT, RZ, UR7, PT, P1 ;  /* 0x00000007ff007c0c */ /* 0x000fe2000bf25310 */
[----:B------:R-:W-:-:S12]  /*4190*/  IMAD.MOV.U32 R3, RZ, RZ, R17 ;  /* 0x000000ffff037224 */ /* 0x000fd800078e0011 */
[----:B------:R-:W-:Y:S05]  /*41a0*/  @!P1 BRA `(.L_x_60) ;  /* 0x0000000000289947 */ /* 0x000fea0003800000 */
[----:B------:R-:W-:Y:S02]  /*41b0*/  ULDC UR8, c[0x0][0x634] ;  /* 0x00018d0000087ab9 */ /* 0x000fe40000000800 */
[----:B------:R-:W-:-:S05]  /*41c0*/  IADD3 R7, P1, R16, UR8, RZ ;  /* 0x0000000810077c10 */ /* 0x000fca000ff3e0ff */
[----:B------:R-:W-:-:S04]  /*41d0*/  IMAD.X R15, RZ, RZ, R17, P1 ;  /* 0x000000ffff0f7224 */ /* 0x000fc800008e0611 */
[----:B------:R-:W-:-:S04]  /*41e0*/  IMAD.WIDE.U32 R4, R15, UR6, RZ ;  /* 0x000000060f047c25 */ /* 0x000fc8000f8e00ff */
[----:B------:R-:W-:-:S04]  /*41f0*/  IMAD.WIDE.U32 R4, P1, R7, UR7, R4 ;  /* 0x0000000707047c25 */ /* 0x000fc8000f820004 */
[----:B------:R-:W-:-:S04]  /*4200*/  IMAD.WIDE.U32 R6, R7, UR6, RZ ;  /* 0x0000000607067c25 */ /* 0x000fc8000f8e00ff */
[----:B------:R-:W-:Y:S01]  /*4210*/  IMAD.X R3, RZ, RZ, RZ, P1 ;  /* 0x000000ffff037224 */ /* 0x000fe200008e06ff */
[----:B------:R-:W-:Y:S01]  /*4220*/  IADD3 RZ, P1, R7, R4, RZ ;  /* 0x0000000407ff7210 */ /* 0x000fe20007f3e0ff */
[----:B------:R-:W-:-:S04]  /*4230*/  IMAD.MOV.U32 R2, RZ, RZ, R5 ;  /* 0x000000ffff027224 */ /* 0x000fc800078e0005 */
[----:B------:R-:W-:-:S08]  /*4240*/  IMAD.WIDE.U32.X R2, R15, UR7, R2, P1 ;  /* 0x000000070f027c25 */ /* 0x000fd000088e0402 */
.L_x_60:
[--C-:B------:R-:W-:Y:S01]  /*4250*/  SHF.R.U64 R6, R2, UR9, R3.reuse ;  /* 0x0000000902067c19 */ /* 0x100fe20008001203 */
[----:B------:R-:W-:Y:S01]  /*4260*/  ULDC.64 UR6, c[0x0][0x620] ;  /* 0x0001880000067ab9 */ /* 0x000fe20000000a00 */
[----:B------:R-:W-:Y:S01]  /*4270*/  SHF.R.U32.HI R2, RZ, UR9, R3 ;  /* 0x00000009ff027c19 */ /* 0x000fe20008011603 */
[----:B------:R-:W2:Y:S01]  /*4280*/  LDC R25, c[0x0][0x144] ;  /* 0x00005100ff197b82 */ /* 0x000ea20000000800 */
[----:B------:R-:W-:Y:S01]  /*4290*/  IADD3 R5, P1, RZ, -R6, RZ ;  /* 0x80000006ff057210 */ /* 0x000fe20007f3e0ff */
[----:B------:R-:W-:Y:S01]  /*42a0*/  ULDC.64 UR10, c[0x0][0x640] ;  /* 0x00019000000a7ab9 */ /* 0x000fe20000000a00 */
[----:B0-----:R-:W-:Y:S01]  /*42b0*/  I2FP.F32.U32 R7, R14 ;  /* 0x0000000e00077245 */ /* 0x001fe20000201000 */
[----:B------:R-:W-:Y:S02]  /*42c0*/  ULDC UR8, c[0x0][0x608] ;  /* 0x0001820000087ab9 */ /* 0x000fe40000000800 */
[----:B------:R-:W-:Y:S01]  /*42d0*/  IMAD.X R2, RZ, RZ, ~R2, P1 ;  /* 0x000000ffff027224 */ /* 0x000fe200008e0e02 */
[----:B------:R-:W-:Y:S01]  /*42e0*/  ISETP.NE.U32.AND P1, PT, RZ, UR10, PT ;  /* 0x0000000aff007c0c */ /* 0x000fe2000bf25070 */
[----:B------:R-:W0:Y:S02]  /*42f0*/  LDC R20, c[0x0][0x148] ;  /* 0x00005200ff147b82 */ /* 0x000e240000000800 */
[----:B------:R-:W-:Y:S01]  /*4300*/  IMAD R4, R2, UR6, RZ ;  /* 0x0000000602047c24 */ /* 0x000fe2000f8e02ff */
[----:B------:R-:W-:Y:S01]  /*4310*/  ISETP.NE.AND.EX P1, PT, RZ, UR11, PT, P1 ;  /* 0x0000000bff007c0c */ /* 0x000fe2000bf25310 */
[----:B------:R-:W-:Y:S01]  /*4320*/  IMAD.WIDE.U32 R2, R5, UR6, R16 ;  /* 0x0000000605027c25 */ /* 0x000fe2000f8e0010 */
[----:B------:R-:W-:-:S03]  /*4330*/  ULDC UR6, c[0x0][0x150] ;  /* 0x0000540000067ab9 */ /* 0x000fc60000000800 */
[----:B------:R-:W-:Y:S02]  /*4340*/  IMAD R5, R5, UR7, R4 ;  /* 0x0000000705057c24 */ /* 0x000fe4000f8e0204 */
[----:B------:R-:W-:Y:S01]  /*4350*/  FMUL R4, R7, UR6 ;  /* 0x0000000607047c20 */ /* 0x000fe20008400000 */
[----:B------:R-:W-:Y:S01]  /*4360*/  ULDC UR6, c[0x0][0x618] ;  /* 0x0001860000067ab9 */ /* 0x000fe20000000800 */
[----:B------:R-:W-:Y:S01]  /*4370*/  ULDC UR7, c[0x0][0x154] ;  /* 0x0000550000077ab9 */ /* 0x000fe20000000800 */
[----:B------:R-:W-:-:S03]  /*4380*/  IMAD.IADD R3, R3, 0x1, R5 ;  /* 0x0000000103037824 */ /* 0x000fc600078e0205 */
[----:B------:R-:W3:Y:S02]  /*4390*/  F2I.U32.TRUNC.NTZ R4, R4 ;  /* 0x0000000400047305 */ /* 0x000ee4000020f000 */
[----:B------:R-:W-:Y:S02]  /*43a0*/  SHF.R.U64 R7, R2, UR6, R3 ;  /* 0x0000000602077c19 */ /* 0x000fe40008001203 */
[----:B-1----:R-:W-:-:S05]  /*43b0*/  I2FP.F32.U32 R2, R13 ;  /* 0x0000000d00027245 */ /* 0x002fca0000201000 */
[----:B------:R-:W-:Y:S01]  /*43c0*/  FMUL R22, R2, UR7 ;  /* 0x0000000702167c20 */ /* 0x000fe20008400000 */
[----:B------:R-:W-:Y:S01]  /*43d0*/  SHF.R.U32.HI R2, RZ, UR6, R3 ;  /* 0x00000006ff027c19 */ /* 0x000fe20008011603 */
[----:B------:R-:W-:-:S03]  /*43e0*/  ULDC UR6, c[0x0][0x658] ;  /* 0x0001960000067ab9 */ /* 0x000fc60000000800 */
[--C-:B------:R-:W-:Y:S01]  /*43f0*/  SHF.R.U64 R21, R7, UR8, R2.reuse ;  /* 0x0000000807157c19 */ /* 0x100fe20008001202 */
[----:B------:R-:W1:Y:S01]  /*4400*/  F2I.U32.TRUNC.NTZ R22, R22 ;  /* 0x0000001600167305 */ /* 0x000e62000020f000 */
[----:B------:R-:W-:Y:S01]  /*4410*/  SHF.R.U32.HI R2, RZ, UR8, R2 ;  /* 0x00000008ff027c19 */ /* 0x000fe20008011602 */
[----:B---3--:R-:W-:-:S03]  /*4420*/  IMAD.MOV R4, RZ, RZ, -R4 ;  /* 0x000000ffff047224 */ /* 0x008fc600078e0a04 */
[----:B------:R-:W-:Y:S01]  /*4430*/  SHF.R.U64 R15, R21, UR6, R2 ;  /* 0x00000006150f7c19 */ /* 0x000fe20008001202 */
[----:B--2---:R-:W-:Y:S01]  /*4440*/  IMAD R14, R25, R4, R14 ;  /* 0x00000004190e7224 */ /* 0x004fe200078e020e */
[----:B------:R-:W-:-:S03]  /*4450*/  SHF.R.U32.HI R23, RZ, UR6, R2 ;  /* 0x00000006ff177c19 */ /* 0x000fc60008011602 */
[----:B------:R-:W-:Y:S02]  /*4460*/  IMAD.MOV.U32 R2, RZ, RZ, R15 ;  /* 0x000000ffff027224 */ /* 0x000fe400078e000f */
[----:B------:R-:W-:Y:S01]  /*4470*/  IMAD.MOV.U32 R3, RZ, RZ, R23 ;  /* 0x000000ffff037224 */ /* 0x000fe200078e0017 */
[----:B-1----:R-:W-:Y:S06]  /*4480*/  @!P1 BRA `(.L_x_61) ;  /* 0x0000000000289947 */ /* 0x002fec0003800000 */
[----:B------:R-:W-:Y:S02]  /*4490*/  ULDC UR6, c[0x0][0x64c] ;  /* 0x0001930000067ab9 */ /* 0x000fe40000000800 */
[----:B------:R-:W-:-:S05]  /*44a0*/  IADD3 R3, P1, R15, UR6, RZ ;  /* 0x000000060f037c10 */ /* 0x000fca000ff3e0ff */
[----:B------:R-:W-:-:S04]  /*44b0*/  IMAD.X R23, RZ, RZ, R23, P1 ;  /* 0x000000ffff177224 */ /* 0x000fc800008e0617 */
[----:B------:R-:W-:-:S04]  /*44c0*/  IMAD.WIDE.U32 R4, R23, UR10, RZ ;  /* 0x0000000a17047c25 */ /* 0x000fc8000f8e00ff */
[----:B------:R-:W-:-:S04]  /*44d0*/  IMAD.WIDE.U32 R4, P1, R3, UR11, R4 ;  /* 0x0000000b03047c25 */ /* 0x000fc8000f820004 */
[----:B------:R-:W-:-:S04]  /*44e0*/  IMAD.WIDE.U32 R2, R3, UR10, RZ ;  /* 0x0000000a03027c25 */ /* 0x000fc8000f8e00ff */
[----:B------:R-:W-:Y:S01]  /*44f0*/  IMAD.MOV.U32 R2, RZ, RZ, R5 ;  /* 0x000000ffff027224 */ /* 0x000fe200078e0005 */
[----:B------:R-:W-:Y:S01]  /*4500*/  IADD3 RZ, P3, R3, R4, RZ ;  /* 0x0000000403ff7210 */ /* 0x000fe20007f7e0ff */
[----:B------:R-:W-:-:S04]  /*4510*/  IMAD.X R3, RZ, RZ, RZ, P1 ;  /* 0x000000ffff037224 */ /* 0x000fc800008e06ff */
[----:B------:R-:W-:-:S08]  /*4520*/  IMAD.WIDE.U32.X R2, R23, UR11, R2, P3 ;  /* 0x0000000b17027c25 */ /* 0x000fd000098e0402 */
.L_x_61:
[----:B------:R-:W-:Y:S01]  /*4530*/  ISETP.NE.AND P1, PT, R19, 0x1, PT ;  /* 0x000000011300780c */ /* 0x000fe20003f25270 */
[----:B------:R-:W-:Y:S01]  /*4540*/  ULDC UR6, c[0x0][0x648] ;  /* 0x0001920000067ab9 */ /* 0x000fe20000000800 */
[----:B------:R-:W-:Y:S01]  /*4550*/  LOP3.LUT R21, R21, UR13, RZ, 0xc0, !PT ;  /* 0x0000000d15157c12 */ /* 0x000fe2000f8ec0ff */
[----:B------:R-:W-:Y:S01]  /*4560*/  IMAD.MOV R22, RZ, RZ, -R22 ;  /* 0x000000ffff167224 */ /* 0x000fe200078e0a16 */
[----:B------:R-:W-:Y:S01]  /*4570*/  SHF.R.U64 R2, R2, UR6, R3 ;  /* 0x0000000602027c19 */ /* 0x000fe20008001203 */
[----:B------:R-:W-:Y:S01]  /*4580*/  ULDC UR6, c[0x0][0x638] ;  /* 0x00018e0000067ab9 */ /* 0x000fe20000000800 */
[----:B------:R-:W-:Y:S01]  /*4590*/  ULDC UR7, c[0x0][0x610] ;  /* 0x0001840000077ab9 */ /* 0x000fe20000000800 */
[----:B------:R-:W-:Y:S02]  /*45a0*/  IMAD.MOV.U32 R3, RZ, RZ, 0x1 ;  /* 0x00000001ff037424 */ /* 0x000fe400078e00ff */
[----:B------:R-:W-:Y:S02]  /*45b0*/  IMAD.MOV R4, RZ, RZ, -R2 ;  /* 0x000000ffff047224 */ /* 0x000fe400078e0a02 */
[----:B------:R-:W-:Y:S01]  /*45c0*/  IMAD R21, R2, UR5, R21 ;  /* 0x0000000502157c24 */ /* 0x000fe2000f8e0215 */
[----:B------:R-:W-:Y:S01]  /*45d0*/  LOP3.LUT R2, R7, UR4, RZ, 0xc0, !PT ;  /* 0x0000000407027c12 */ /* 0x000fe2000f8ec0ff */
[----:B0-----:R-:W-:-:S02]  /*45e0*/  @P1 IMAD R14, R20, R22, R13 ;  /* 0x00000016140e1224 */ /* 0x001fc400078e020d */
[----:B------:R-:W-:Y:S01]  /*45f0*/  IMAD R15, R4, UR6, R15 ;  /* 0x00000006040f7c24 */ /* 0x000fe2000f8e020f */
[----:B------:R-:W-:Y:S01]  /*4600*/  ULDC UR6, c[0x0][0x600] ;  /* 0x0001800000067ab9 */ /* 0x000fe20000000800 */
[----:B------:R-:W-:Y:S02]  /*4610*/  IMAD R14, R21, UR7, R14 ;  /* 0x00000007150e7c24 */ /* 0x000fe4000f8e020e */
[--C-:B------:R-:W-:Y:S01]  /*4620*/  IMAD R15, R15, UR6, R2.reuse ;  /* 0x000000060f0f7c24 */ /* 0x100fe2000f8e0202 */
[----:B------:R-:W-:Y:S01]  /*4630*/  PRMT R2, R3, 0x7610, R2 ;  /* 0x0000761003027816 */ /* 0x000fe20000000002 */
[----:B------:R-:W-:-:S03]  /*4640*/  IMAD.MOV.U32 R7, RZ, RZ, R6 ;  /* 0x000000ffff077224 */ /* 0x000fc600078e0006 */
[----:B------:R-:W-:Y:S02]  /*4650*/  SEL R20, R15, R14, !P1 ;  /* 0x0000000e0f147207 */ /* 0x000fe40004800000 */
[----:B------:R-:W-:-:S07]  /*4660*/  SEL R13, R14, R15, !P1 ;  /* 0x0000000f0e0d7207 */ /* 0x000fce0004800000 */
.L_x_59:
[----:B------:R-:W-:Y:S05]  /*4670*/  BSYNC B1 ;  /* 0x0000000000017941 */ /* 0x000fea0003800000 */
.L_x_58:
[----:B------:R-:W-:-:S13]  /*4680*/  LOP3.LUT P1, RZ, R2, 0xff, RZ, 0xc0, !PT ;  /* 0x000000ff02ff7812 */ /* 0x000fda000782c0ff */
[----:B------:R-:W-:Y:S05]  /*4690*/  @P1 BRA `(.L_x_62) ;  /* 0xfffffff400141947 */ /* 0x000fea000383ffff */
[----:B------:R-:W-:Y:S05]  /*46a0*/  BSYNC B0 ;  /* 0x0000000000007941 */ /* 0x000fea0003800000 */
.L_x_50:
[----:B------:R-:W-:-:S03]  /*46b0*/  UMOV UR6, 0xffffffff ;  /* 0xffffffff00067882 */ /* 0x000fc60000000000 */
[----:B------:R-:W-:Y:S05]  /*46c0*/  BRA.DIV UR6, `(.L_x_63) ;  /* 0x0000000606607947 */ /* 0x000fea000b800000 */
[----:B------:R-:W-:-:S13]  /*46d0*/  ELECT P6, URZ, PT ;  /* 0x00000000003f782f */ /* 0x000fda00038c0000 */
.L_x_79:
[----:B------:R-:W-:Y:S04]  /*46e0*/  BSSY B0, `(.L_x_64) ;  /* 0x000003d000007945 */ /* 0x000fe80003800000 */
[----:B------:R-:W-:Y:S05]  /*46f0*/  @!P6 BRA `(.L_x_65) ;  /* 0x0000000000ece947 */ /* 0x000fea0003800000 */
[----:B------:R-:W-:-:S04]  /*4700*/  LOP3.LUT R18, R18, 0x2, RZ, 0xfc, !PT ;  /* 0x0000000212127812 */ /* 0x000fc800078efcff */
[----:B------:R-:W-:-:S13]  /*4710*/  ISETP.NE.AND P0, PT, R18, 0x3, PT ;  /* 0x000000031200780c */ /* 0x000fda0003f05270 */
[----:B------:R-:W-:Y:S05]  /*4720*/  @!P0 BRA `(.L_x_66) ;  /* 0x0000000000048947 */ /* 0x000fea0003800000 */
[----:B------:R-:W-:Y:S01]  /*4730*/  BPT.TRAP 0x1 ;  /* 0x000000040000795c */ /* 0x000fe20000300000 */
.L_x_66:
[----:B------:R-:W0:Y:S01]  /*4740*/  S2R R3, SR_CgaCtaId ;  /* 0x0000000000037919 */ /* 0x000e220000008800 */
[----:B------:R-:W-:Y:S02]  /*4750*/  MOV R2, 0x400 ;  /* 0x0000040000027802 */ /* 0x000fe40000000f00 */
[----:B------:R-:W-:Y:S02]  /*4760*/  SHF.L.U32 R4, R0, 0x1f, RZ ;  /* 0x0000001f00047819 */ /* 0x000fe400000006ff */
[----:B0-----:R-:W-:-:S05]  /*4770*/  LEA R2, R3, R2, 0x18 ;  /* 0x0000000203027211 */ /* 0x001fca00078ec0ff */
[----:B------:R-:W-:-:S04]  /*4780*/  VIADD R2, R2, 0x30 ;  /* 0x0000003002027836 */ /* 0x000fc80000000000 */
[C---:B------:R-:W-:Y:S02]  /*4790*/  IMAD R7, R11.reuse, 0x8, R2 ;  /* 0x000000080b077824 */ /* 0x040fe400078e0202 */
[----:B------:R-:W-:Y:S02]  /*47a0*/  VIADD R11, R11, 0x1 ;  /* 0x000000010b0b7836 */ /* 0x000fe40000000000 */
[----:B------:R-:W0:Y:S03]  /*47b0*/  SYNCS.PHASECHK.TRANS64.TRYWAIT P0, [R7+URZ], R4 ;  /* 0x00000004070075a7 */ /* 0x000e26000800017f */
[----:B------:R-:W-:-:S04]  /*47c0*/  ISETP.NE.AND P1, PT, R11, 0x6, PT ;  /* 0x000000060b00780c */ /* 0x000fc80003f25270 */
[----:B------:R-:W-:Y:S02]  /*47d0*/  SEL R3, RZ, 0x1, P1 ;  /* 0x00000001ff037807 */ /* 0x000fe40000800000 */
[----:B------:R-:W-:Y:S02]  /*47e0*/  SEL R11, R11, RZ, P1 ;  /* 0x000000ff0b0b7207 */ /* 0x000fe40000800000 */
[----:B------:R-:W-:-:S03]  /*47f0*/  LOP3.LUT R6, R0, R3, RZ, 0x3c, !PT ;  /* 0x0000000300067212 */ /* 0x000fc600078e3cff */
[----:B------:R-:W-:Y:S01]  /*4800*/  IMAD R8, R11, 0x8, R2 ;  /* 0x000000080b087824 */ /* 0x000fe200078e0202 */
[----:B------:R-:W-:Y:S01]  /*4810*/  SHF.L.U32 R5, R6, 0x1f, RZ ;  /* 0x0000001f06057819 */ /* 0x000fe200000006ff */
[----:B0-----:R-:W-:Y:S06]  /*4820*/  @!P0 BRA `(.L_x_67) ;  /* 0x0000000400288947 */ /* 0x001fec0003800000 */
.L_x_80:
[----:B------:R-:W1:Y:S01]  /*4830*/  SYNCS.PHASECHK.TRANS64.TRYWAIT P0, [R8+URZ], R5 ;  /* 0x00000005080075a7 */ /* 0x000e62000800017f */
[----:B------:R-:W-:-:S05]  /*4840*/  VIADD R0, R11, 0x1 ;  /* 0x000000010b007836 */ /* 0x000fca0000000000 */
[----:B------:R-:W-:-:S04]  /*4850*/  ISETP.NE.AND P1, PT, R0, 0x6, PT ;  /* 0x000000060000780c */ /* 0x000fc80003f25270 */
[----:B------:R-:W-:Y:S02]  /*4860*/  SEL R3, RZ, 0x1, P1 ;  /* 0x00000001ff037807 */ /* 0x000fe40000800000 */
[----:B0-----:R-:W-:Y:S02]  /*4870*/  SEL R7, R0, RZ, P1 ;  /* 0x000000ff00077207 */ /* 0x001fe40000800000 */
[----:B------:R-:W-:-:S03]  /*4880*/  LOP3.LUT R6, R6, R3, RZ, 0x3c, !PT ;  /* 0x0000000306067212 */ /* 0x000fc600078e3cff */
[----:B------:R-:W-:Y:S01]  /*4890*/  IMAD R9, R7, 0x8, R2 ;  /* 0x0000000807097824 */ /* 0x000fe200078e0202 */
[----:B------:R-:W-:Y:S01]  /*48a0*/  SHF.L.U32 R4, R6, 0x1f, RZ ;  /* 0x0000001f06047819 */ /* 0x000fe200000006ff */
[----:B-1----:R-:W-:Y:S06]  /*48b0*/  @!P0 BRA `(.L_x_68) ;  /* 0x0000000400188947 */ /* 0x002fec0003800000 */
.L_x_81:
[----:B------:R-:W1:Y:S01]  /*48c0*/  SYNCS.PHASECHK.TRANS64.TRYWAIT P0, [R9+URZ], R4 ;  /* 0x00000004090075a7 */ /* 0x000e62000800017f */
[----:B------:R-:W-:-:S05]  /*48d0*/  VIADD R0, R7, 0x1 ;  /* 0x0000000107007836 */ /* 0x000fca0000000000 */
[----:B------:R-:W-:-:S04]  /*48e0*/  ISETP.NE.AND P1, PT, R0, 0x6, PT ;  /* 0x000000060000780c */ /* 0x000fc80003f25270 */
[----:B------:R-:W-:Y:S02]  /*48f0*/  SEL R3, RZ, 0x1, P1 ;  /* 0x00000001ff037807 */ /* 0x000fe40000800000 */
[----:B------:R-:W-:Y:S02]  /*4900*/  SEL R7, R0, RZ, P1 ;  /* 0x000000ff00077207 */ /* 0x000fe40000800000 */
[----:B------:R-:W-:-:S03]  /*4910*/  LOP3.LUT R6, R6, R3, RZ, 0x3c, !PT ;  /* 0x0000000306067212 */ /* 0x000fc600078e3cff */
[----:B0-----:R-:W-:Y:S01]  /*4920*/  IMAD R8, R7, 0x8, R2 ;  /* 0x0000000807087824 */ /* 0x001fe200078e0202 */
[----:B------:R-:W-:Y:S01]  /*4930*/  SHF.L.U32 R5, R6, 0x1f, RZ ;  /* 0x0000001f06057819 */ /* 0x000fe200000006ff */
[----:B-1----:R-:W-:Y:S06]  /*4940*/  @!P0 BRA `(.L_x_69) ;  /* 0x0000000400088947 */ /* 0x002fec0003800000 */
.L_x_82:
[----:B------:R-:W1:Y:S01]  /*4950*/  SYNCS.PHASECHK.TRANS64.TRYWAIT P0, [R8+URZ], R5 ;  /* 0x00000005080075a7 */ /* 0x000e62000800017f */
[----:B------:R-:W-:-:S05]  /*4960*/  VIADD R0, R7, 0x1 ;  /* 0x0000000107007836 */ /* 0x000fca0000000000 */
[----:B------:R-:W-:-:S04]  /*4970*/  ISETP.NE.AND P1, PT, R0, 0x6, PT ;  /* 0x000000060000780c */ /* 0x000fc80003f25270 */
[----:B------:R-:W-:Y:S02]  /*4980*/  SEL R3, RZ, 0x1, P1 ;  /* 0x00000001ff037807 */ /* 0x000fe40000800000 */
[----:B------:R-:W-:Y:S02]  /*4990*/  SEL R7, R0, RZ, P1 ;  /* 0x000000ff00077207 */ /* 0x000fe40000800000 */
[----:B0-----:R-:W-:-:S03]  /*49a0*/  LOP3.LUT R9, R6, R3, RZ, 0x3c, !PT ;  /* 0x0000000306097212 */ /* 0x001fc600078e3cff */
[----:B------:R-:W-:Y:S01]  /*49b0*/  IMAD R11, R7, 0x8, R2 ;  /* 0x00000008070b7824 */ /* 0x000fe200078e0202 */
[----:B------:R-:W-:Y:S01]  /*49c0*/  SHF.L.U32 R6, R9, 0x1f, RZ ;  /* 0x0000001f09067819 */ /* 0x000fe200000006ff */
[----:B-1----:R-:W-:Y:S06]  /*49d0*/  @!P0 BRA `(.L_x_70) ;  /* 0x0000000000f88947 */ /* 0x002fec0003800000 */
.L_x_83:
[----:B------:R-:W1:Y:S01]  /*49e0*/  SYNCS.PHASECHK.TRANS64.TRYWAIT P0, [R11+URZ], R6 ;  /* 0x000000060b0075a7 */ /* 0x000e62000800017f */
[----:B------:R-:W-:-:S05]  /*49f0*/  VIADD R0, R7, 0x1 ;  /* 0x0000000107007836 */ /* 0x000fca0000000000 */
[----:B------:R-:W-:-:S04]  /*4a00*/  ISETP.NE.AND P1, PT, R0, 0x6, PT ;  /* 0x000000060000780c */ /* 0x000fc80003f25270 */
[----:B------:R-:W-:Y:S02]  /*4a10*/  SEL R4, RZ, 0x1, P1 ;  /* 0x00000001ff047807 */ /* 0x000fe40000800000 */
[----:B------:R-:W-:Y:S02]  /*4a20*/  SEL R3, R0, RZ, P1 ;  /* 0x000000ff00037207 */ /* 0x000fe40000800000 */
[----:B------:R-:W-:Y:S01]  /*4a30*/  LOP3.LUT R0, R9, R4, RZ, 0x3c, !PT ;  /* 0x0000000409007212 */ /* 0x000fe200078e3cff */
[----:B-1----:R-:W-:Y:S06]  /*4a40*/  @!P0 BRA `(.L_x_71) ;  /* 0x0000000000f08947 */ /* 0x002fec0003800000 */
.L_x_84:
[----:B------:R-:W-:Y:S01]  /*4a50*/  IMAD R3, R3, 0x8, R2 ;  /* 0x0000000803037824 */ /* 0x000fe200078e0202 */
[----:B------:R-:W-:-:S07]  /*4a60*/  SHF.L.U32 R0, R0, 0x1f, RZ ;  /* 0x0000001f00007819 */ /* 0x000fce00000006ff */
.L_x_72:
[----:B--2---:R2:W3:Y:S02]  /*4a70*/  SYNCS.PHASECHK.TRANS64.TRYWAIT P0, [R3+URZ], R0 ;  /* 0x00000000030075a7 */ /* 0x0044e4000800017f */
[----:B---3--:R-:W-:Y:S05]  /*4a80*/  @!P0 NANOSLEEP.SYNCS 0x989680 ;  /* 0x009896800000895d */ /* 0x008fea0003900000 */
[----:B------:R-:W3:Y:S02]  /*4a90*/  @!P0 SYNCS.PHASECHK.TRANS64 P0, [R3+URZ], R0 ;  /* 0x00000000030085a7 */ /* 0x000ee4000800007f */
[----:B---3--:R-:W-:Y:S05]  /*4aa0*/  @!P0 BRA `(.L_x_72) ;  /* 0xfffffffc00f08947 */ /* 0x008fea000383ffff */
.L_x_65:
[----:B------:R-:W-:Y:S05]  /*4ab0*/  BSYNC B0 ;  /* 0x0000000000007941 */ /* 0x000fea0003800000 */
.L_x_64:
[----:B------:R-:W-:Y:S05]  /*4ac0*/  EXIT ;  /* 0x000000000000794d */ /* 0x000fea0003800000 */
.L_x_17:
[----:B-1----:R1:W2:Y:S02]  /*4ad0*/  SYNCS.PHASECHK.TRANS64.TRYWAIT P1, [R3+URZ], R0 ;  /* 0x00000000030075a7 */ /* 0x0022a4000802017f */
[----:B--2---:R-:W-:Y:S05]  /*4ae0*/  @!P1 NANOSLEEP.SYNCS 0x989680 ;  /* 0x009896800000995d */ /* 0x004fea0003900000 */
[----:B------:R-:W2:Y:S02]  /*4af0*/  @!P1 SYNCS.PHASECHK.TRANS64 P1, [R3+URZ], R0 ;  /* 0x00000000030095a7 */ /* 0x000ea4000802007f */
[----:B--2---:R-:W-:Y:S05]  /*4b00*/  @!P1 BRA `(.L_x_17) ;  /* 0xfffffffc00f09947 */ /* 0x004fea000383ffff */
[----:B------:R-:W-:Y:S05]  /*4b10*/  BRA `(.L_x_16) ;  /* 0xffffffc8006c7947 */ /* 0x000fea000383ffff */
.L_x_22:
[----:B-1----:R-:W-:-:S04]  /*4b20*/  IMAD.U32 R3, RZ, RZ, UR8 ;  /* 0x00000008ff037e24 */ /* 0x002fc8000f8e00ff */
[----:B------:R1:W2:Y:S03]  /*4b30*/  SYNCS.PHASECHK.TRANS64.TRYWAIT P1, [R3+URZ], R2 ;  /* 0x00000002030075a7 */ /* 0x0002a6000802017f */
[----:B--2---:R-:W-:Y:S05]  /*4b40*/  @!P1 NANOSLEEP.SYNCS 0x989680 ;  /* 0x009896800000995d */ /* 0x004fea0003900000 */
[----:B------:R-:W2:Y:S02]  /*4b50*/  @!P1 SYNCS.PHASECHK.TRANS64 P1, [R3+URZ], R2 ;  /* 0x00000002030095a7 */ /* 0x000ea4000802007f */
[----:B--2---:R-:W-:Y:S05]  /*4b60*/  @!P1 BRA `(.L_x_22) ;  /* 0xfffffffc00ec9947 */ /* 0x004fea000383ffff */
[----:B------:R-:W-:Y:S05]  /*4b70*/  BRA `(.L_x_21) ;  /* 0xffffffcc00a87947 */ /* 0x000fea000383ffff */
.L_x_51:
[----:B------:R-:W-:Y:S01]  /*4b80*/  BSSY B1, `(.L_x_73) ;  /* 0x0000006000017945 */ /* 0x000fe20003800000 */
[----:B------:R-:W-:-:S07]  /*4b90*/  IMAD.MOV.U32 R15, RZ, RZ, -0x1 ;  /* 0xffffffffff0f7424 */ /* 0x000fce00078e00ff */
[----:B------:R-:W-:Y:S05]  /*4ba0*/  WARPSYNC.COLLECTIVE R15, `(.L_x_74) ;  /* 0x000000000f0c7348 */ /* 0x000fea0003c00000 */
[----:B------:R-:W-:Y:S02]  /*4bb0*/  ELECT P6, UR62, PT ;  /* 0x00000000003e782f */ /* 0x000fe400038c0000 */
[----:B------:R-:W-:Y:S01]  /*4bc0*/  MOV R14, UR62 ;  /* 0x0000003e000e7c02 */ /* 0x000fe20008000f00 */
[----:B------:R-:W-:Y:S10]  /*4bd0*/  ENDCOLLECTIVE ;  /* 0x000000000000791b */ /* 0x000ff40003800000 */
.L_x_74:
[----:B------:R-:W-:Y:S05]  /*4be0*/  BSYNC B1 ;  /* 0x0000000000017941 */ /* 0x000fea0003800000 */
.L_x_73:
[----:B------:R-:W-:Y:S05]  /*4bf0*/  BRA `(.L_x_75) ;  /* 0xffffffec00c87947 */ /* 0x000fea000383ffff */
.L_x_54:
[----:B-1----:R1:W2:Y:S02]  /*4c00*/  SYNCS.PHASECHK.TRANS64.TRYWAIT P1, [R14+URZ+0x30], R5 ;  /* 0x000030050e0075a7 */ /* 0x0022a4000802017f */
[----:B--2---:R-:W-:Y:S05]  /*4c10*/  @!P1 NANOSLEEP.SYNCS 0x989680 ;  /* 0x009896800000995d */ /* 0x004fea0003900000 */
[----:B------:R-:W2:Y:S02]  /*4c20*/  @!P1 SYNCS.PHASECHK.TRANS64 P1, [R14+URZ+0x30], R5 ;  /* 0x000030050e0095a7 */ /* 0x000ea4000802007f */
[----:B--2---:R-:W-:Y:S05]  /*4c30*/  @!P1 BRA `(.L_x_54) ;  /* 0xfffffffc00f09947 */ /* 0x004fea000383ffff */
[----:B------:R-:W-:Y:S05]  /*4c40*/  BRA `(.L_x_76) ;  /* 0xffffffec00fc7947 */ /* 0x000fea000383ffff */
.L_x_63:
[----:B------:R-:W-:Y:S01]  /*4c50*/  BSSY B0, `(.L_x_77) ;  /* 0x0000006000007945 */ /* 0x000fe20003800000 */
[----:B------:R-:W-:-:S07]  /*4c60*/  IMAD.MOV.U32 R15, RZ, RZ, -0x1 ;  /* 0xffffffffff0f7424 */ /* 0x000fce00078e00ff */
[----:B------:R-:W-:Y:S05]  /*4c70*/  WARPSYNC.COLLECTIVE R15, `(.L_x_78) ;  /* 0x000000000f0c7348 */ /* 0x000fea0003c00000 */
[----:B------:R-:W-:Y:S02]  /*4c80*/  ELECT P6, UR62, PT ;  /* 0x00000000003e782f */ /* 0x000fe400038c0000 */
[----:B------:R-:W-:Y:S01]  /*4c90*/  MOV R14, UR62 ;  /* 0x0000003e000e7c02 */ /* 0x000fe20008000f00 */
[----:B------:R-:W-:Y:S10]  /*4ca0*/  ENDCOLLECTIVE ;  /* 0x000000000000791b */ /* 0x000ff40003800000 */
.L_x_78:
[----:B------:R-:W-:Y:S05]  /*4cb0*/  BSYNC B0 ;  /* 0x0000000000007941 */ /* 0x000fea0003800000 */
.L_x_77:
[----:B------:R-:W-:Y:S05]  /*4cc0*/  BRA `(.L_x_79) ;  /* 0xfffffff800847947 */ /* 0x000fea000383ffff */
.L_x_67:
[----:B0-----:R0:W1:Y:S02]  /*4cd0*/  SYNCS.PHASECHK.TRANS64.TRYWAIT P0, [R7+URZ], R4 ;  /* 0x00000004070075a7 */ /* 0x001064000800017f */
[----:B-1----:R-:W-:Y:S05]  /*4ce0*/  @!P0 NANOSLEEP.SYNCS 0x989680 ;  /* 0x009896800000895d */ /* 0x002fea0003900000 */
[----:B------:R-:W1:Y:S02]  /*4cf0*/  @!P0 SYNCS.PHASECHK.TRANS64 P0, [R7+URZ], R4 ;  /* 0x00000004070085a7 */ /* 0x000e64000800007f */
[----:B-1----:R-:W-:Y:S05]  /*4d00*/  @!P0 BRA `(.L_x_67) ;  /* 0xfffffffc00f08947 */ /* 0x002fea000383ffff */
[----:B------:R-:W-:Y:S05]  /*4d10*/  BRA `(.L_x_80) ;  /* 0xfffffff800c47947 */ /* 0x000fea000383ffff */
.L_x_68:
[----:B0-----:R0:W1:Y:S02]  /*4d20*/  SYNCS.PHASECHK.TRANS64.TRYWAIT P0, [R8+URZ], R5 ;  /* 0x00000005080075a7 */ /* 0x001064000800017f */
[----:B-1----:R-:W-:Y:S05]  /*4d30*/  @!P0 NANOSLEEP.SYNCS 0x989680 ;  /* 0x009896800000895d */ /* 0x002fea0003900000 */
[----:B------:R-:W1:Y:S02]  /*4d40*/  @!P0 SYNCS.PHASECHK.TRANS64 P0, [R8+URZ], R5 ;  /* 0x00000005080085a7 */ /* 0x000e64000800007f */
[----:B-1----:R-:W-:Y:S05]  /*4d50*/  @!P0 BRA `(.L_x_68) ;  /* 0xfffffffc00f08947 */ /* 0x002fea000383ffff */
[----:B------:R-:W-:Y:S05]  /*4d60*/  BRA `(.L_x_81) ;  /* 0xfffffff800d47947 */ /* 0x000fea000383ffff */
.L_x_69:
[----:B0-----:R0:W1:Y:S02]  /*4d70*/  SYNCS.PHASECHK.TRANS64.TRYWAIT P0, [R9+URZ], R4 ;  /* 0x00000004090075a7 */ /* 0x001064000800017f */
[----:B-1----:R-:W-:Y:S05]  /*4d80*/  @!P0 NANOSLEEP.SYNCS 0x989680 ;  /* 0x009896800000895d */ /* 0x002fea0003900000 */
[----:B------:R-:W1:Y:S02]  /*4d90*/  @!P0 SYNCS.PHASECHK.TRANS64 P0, [R9+URZ], R4 ;  /* 0x00000004090085a7 */ /* 0x000e64000800007f */
[----:B-1----:R-:W-:Y:S05]  /*4da0*/  @!P0 BRA `(.L_x_69) ;  /* 0xfffffffc00f08947 */ /* 0x002fea000383ffff */
[----:B------:R-:W-:Y:S05]  /*4db0*/  BRA `(.L_x_82) ;  /* 0xfffffff800e47947 */ /* 0x000fea000383ffff */
.L_x_70:
[----:B0-----:R0:W1:Y:S02]  /*4dc0*/  SYNCS.PHASECHK.TRANS64.TRYWAIT P0, [R8+URZ], R5 ;  /* 0x00000005080075a7 */ /* 0x001064000800017f */
[----:B-1----:R-:W-:Y:S05]  /*4dd0*/  @!P0 NANOSLEEP.SYNCS 0x989680 ;  /* 0x009896800000895d */ /* 0x002fea0003900000 */
[----:B------:R-:W1:Y:S02]  /*4de0*/  @!P0 SYNCS.PHASECHK.TRANS64 P0, [R8+URZ], R5 ;  /* 0x00000005080085a7 */ /* 0x000e64000800007f */
[----:B-1----:R-:W-:Y:S05]  /*4df0*/  @!P0 BRA `(.L_x_70) ;  /* 0xfffffffc00f08947 */ /* 0x002fea000383ffff */
[----:B------:R-:W-:Y:S05]  /*4e00*/  BRA `(.L_x_83) ;  /* 0xfffffff800f47947 */ /* 0x000fea000383ffff */
.L_x_71:
[----:B-1----:R1:W2:Y:S02]  /*4e10*/  SYNCS.PHASECHK.TRANS64.TRYWAIT P0, [R11+URZ], R6 ;  /* 0x000000060b0075a7 */ /* 0x0022a4000800017f */
[----:B--2---:R-:W-:Y:S05]  /*4e20*/  @!P0 NANOSLEEP.SYNCS 0x989680 ;  /* 0x009896800000895d */ /* 0x004fea0003900000 */
[----:B------:R-:W2:Y:S02]  /*4e30*/  @!P0 SYNCS.PHASECHK.TRANS64 P0, [R11+URZ], R6 ;  /* 0x000000060b0085a7 */ /* 0x000ea4000800007f */
[----:B--2---:R-:W-:Y:S05]  /*4e40*/  @!P0 BRA `(.L_x_71) ;  /* 0xfffffffc00f08947 */ /* 0x004fea000383ffff */
[----:B------:R-:W-:Y:S05]  /*4e50*/  BRA `(.L_x_84) ;  /* 0xfffffff800fc7947 */ /* 0x000fea000383ffff */
.L_x_85:
[----:B------:R-:W-:-:S00]  /*4e60*/  BRA `(.L_x_85) ;  /* 0xfffffffc00fc7947 */ /* 0x000fc0000383ffff */
[----:B------:R-:W-:-:S00]  /*4e70*/  NOP ;  /* 0x0000000000007918 */ /* 0x000fc00000000000 */
        /* <DEDUP_REMOVED lines=8> */
.L_x_86:


//--------------------- .nv.global.init           --------------------------
	.section	.nv.global.init,"aw",@progbits
.nv.global.init:
	.type		$str$22,@object
	.size		$str$22,($str$23 - $str$22)
$str$22:
        /*0000*/ 	.byte	0x6b, 0x5f, 0x74, 0x69, 0x6c, 0x65, 0x5f, 0x63, 0x6f, 0x75, 0x6e, 0x74, 0x20, 0x3e, 0x3d, 0x20
        /*0010*/ 	.byte	0x31, 0x00
	.type		$str$23,@object
	.size		$str$23,(__unnamed_1 - $str$23)
$str$23:
        /*0012*/ 	.byte	0x2f, 0x74, 0x6d, 0x70, 0x2f, 0x63, 0x75, 0x74, 0x6c, 0x61, 0x73, 0x73, 0x5f, 0x73, 0x77, 0x65
        /*0022*/ 	.byte	0x65, 0x70, 0x5f, 0x73, 0x72, 0x63, 0x2f, 0x69, 0x6e, 0x63, 0x6c, 0x75, 0x64, 0x65, 0x2f, 0x63
        /*0032*/ 	.byte	0x75, 0x74, 0x6c, 0x61, 0x73, 0x73, 0x2f, 0x67, 0x65, 0x6d, 0x6d, 0x2f, 0x63, 0x6f, 0x6c, 0x6c
        /*0042*/ 	.byte	0x65, 0x63, 0x74, 0x69, 0x76, 0x65, 0x2f, 0x73, 0x6d, 0x39, 0x30, 0x5f, 0x6d, 0x6d, 0x61, 0x5f
        /*0052*/ 	.byte	0x74, 0x6d, 0x61, 0x5f, 0x67, 0x6d, 0x6d, 0x61, 0x5f, 0x73, 0x73, 0x5f, 0x77, 0x61, 0x72, 0x70
        /*0062*/ 	.byte	0x73, 0x70, 0x65, 0x63, 0x69, 0x61, 0x6c, 0x69, 0x7a, 0x65, 0x64, 0x2e, 0x68, 0x70, 0x70, 0x00
	.type		__unnamed_1,@object
	.size		__unnamed_1,(.L_0 - __unnamed_1)
__unnamed_1:
        /*0072*/ 	.byte	0x76, 0x6f, 0x69, 0x64, 0x20, 0x63, 0x75, 0x74, 0x6c, 0x61, 0x73, 0x73, 0x3a, 0x3a, 0x67, 0x65
        /* <DEDUP_REMOVED lines=179> */
        /*0bb2*/ 	.byte	0x65, 0x6e, 0x74, 0x69, 0x74, 0x79, 0x5d, 0x00
.L_0:


//--------------------- .nv.shared._ZN7cutlass13device_kernelINS_4gemm6kernel13GemmUniversalIN4cute5tupleIJiiiiEEENS1_10collective13CollectiveMmaINS1_34MainloopSm90TmaGmmaWarpSpecializedILi6ENS5_IJNS4_1CILi1EEESB_SB_EEENS1_35KernelTmaWarpSpecializedCooperativeEEENS5_IJNSA_ILi128EEENSA_ILi16EEESF_EEENS_6half_tENS5_IJlSB_lEEESI_SJ_NS4_8TiledMMAINS4_8MMA_AtomIJNS4_4SM904GMMA25MMA_64x16x16_F32F16F16_SSILNSN_5MajorE0ELSP_0ELNSN_7ScaleInE1ELSQ_1EEEEEENS4_6LayoutINS5_IJNSA_ILi2EEESB_SB_EEENS5_IJSB_NSA_ILi0EEESW_EEEEENS5_IJNS4_10UnderscoreESZ_SZ_EEEEENS4_13SM90_TMA_LOADENS4_14ComposedLayoutINS4_7SwizzleILi3ELi4ELi3EEENS4_18smem_ptr_flag_bitsILi16EEENST_INS5_IJNSA_ILi8EEENSA_ILi64EEEEEENS5_IJS19_SB_EEEEEEEvNS4_8identityES12_S1D_vS1E_EENS_8epilogue10collective6detail29Sm90TmaWarpSpecializedAdapterINS1H_15DefaultEpilogueISI_SJ_SJ_NS1G_6thread17LinearCombinationISI_Li1EffLNS1L_9ScaleType4KindE0ELNS_15FloatRoundStyleE2ESI_EENS1_15EpilogueDefaultEEEEEvvEEEEvNT_6ParamsE --------------------------
	.section	.nv.shared._ZN7cutlass13device_kernelINS_4gemm6kernel13GemmUniversalIN4cute5tupleIJiiiiEEENS1_10collective13CollectiveMmaINS1_34MainloopSm90TmaGmmaWarpSpecializedILi6ENS5_IJNS4_1CILi1EEESB_SB_EEENS1_35KernelTmaWarpSpecializedCooperativeEEENS5_IJNSA_ILi128EEENSA_ILi16EEESF_EEENS_6half_tENS5_IJlSB_lEEESI_SJ_NS4_8TiledMMAINS4_8MMA_AtomIJNS4_4SM904GMMA25MMA_64x16x16_F32F16F16_SSILNSN_5MajorE0ELSP_0ELNSN_7ScaleInE1ELSQ_1EEEEEENS4_6LayoutINS5_IJNSA_ILi2EEESB_SB_EEENS5_IJSB_NSA_ILi0EEESW_EEEEENS5_IJNS4_10UnderscoreESZ_SZ_EEEEENS4_13SM90_TMA_LOADENS4_14ComposedLayoutINS4_7SwizzleILi3ELi4ELi3EEENS4_18smem_ptr_flag_bitsILi16EEENST_INS5_IJNSA_ILi8EEENSA_ILi64EEEEEENS5_IJS19_SB_EEEEEEEvNS4_8identityES12_S1D_vS1E_EENS_8epilogue10collective6detail29Sm90TmaWarpSpecializedAdapterINS1H_15DefaultEpilogueISI_SJ_SJ_NS1G_6thread17LinearCombinationISI_Li1EffLNS1L_9ScaleType4KindE0ELNS_15FloatRoundStyleE2ESI_EENS1_15EpilogueDefaultEEEEEvvEEEEvNT_6ParamsE,"aw",@nobits
	.sectionflags	@""
	.align	16
	.zero		1024


//--------------------- .nv.shared.reserved.0     --------------------------
	.section	.nv.shared.reserved.0,"aw",@nobits
	.weak		__nv_reservedSMEM_offset_0_alias
	.size		__nv_reservedSMEM_offset_0_alias, 0, 0
	.other		__nv_reservedSMEM_offset_0_alias,@"STO_CUDA_RESERVED_SHARED STV_DEFAULT"
__nv_reservedSMEM_offset_0_alias:
	.zero		0


//--------------------- .nv.global                --------------------------
	.section	.nv.global,"aw",@nobits
.nv.global:
	.type		_ZN40_INTERNAL_ab3cdc0c_4_k_cu_04715973_143094cute1_E,@object
	.size		_ZN40_INTERNAL_ab3cdc0c_4_k_cu_04715973_143094cute1_E,(_ZN40_INTERNAL_ab3cdc0c_4_k_cu_04715973_143094cuda3std3__45__cpo6cbeginE - _ZN40_INTERNAL_ab3cdc0c_4_k_cu_04715973_143094cute1_E)
_ZN40_INTERNAL_ab3cdc0c_4_k_cu_04715973_143094cute1_E:
	.zero		1
	.type		_ZN40_INTERNAL_ab3cdc0c_4_k_cu_04715973_143094cuda3std3__45__cpo6cbeginE,@object
	.size		_ZN40_INTERNAL_ab3cdc0c_4_k_cu_04715973_143094cuda3std3__45__cpo6cbeginE,(_ZN40_INTERNAL_ab3cdc0c_4_k_cu_04715973_143094cuda3std3__48in_placeE - _ZN40_INTERNAL_ab3cdc0c_4_k_cu_04715973_143094cuda3std3__45__cpo6cbeginE)
_ZN40_INTERNAL_ab3cdc0c_4_k_cu_04715973_143094cuda3std3__45__cpo6cbeginE:
	.zero		1
	.type		_ZN40_INTERNAL_ab3cdc0c_4_k_cu_04715973_143094cuda3std3__48in_placeE,@object
	.size		_ZN40_INTERNAL_ab3cdc0c_4_k_cu_04715973_143094cuda3std3__48in_placeE,(_ZN40_INTERNAL_ab3cdc0c_4_k_cu_04715973_143094cuda3std6ranges3__45__cpo9iter_moveE - _ZN40_INTERNAL_ab3cdc0c_4_k_cu_04715973_143094cuda3std3__48in_placeE)
_ZN40_INTERNAL_ab3cdc0c_4_k_cu_04715973_143094cuda3std3__48in_placeE:
	.zero		1
	.type		_ZN40_INTERNAL_ab3cdc0c_4_k_cu_04715973_143094cuda3std6ranges3__45__cpo9iter_moveE,@object
	.size		_ZN40_INTERNAL_ab3cdc0c_4_k_cu_04715973_143094cuda3std6ranges3__45__cpo9iter_moveE,(_ZN40_INTERNAL_ab3cdc0c_4_k_cu_04715973_143094cuda3std3__45__cpo5beginE - _ZN40_INTERNAL_ab3cdc0c_4_k_cu_04715973_143094cuda3std6ranges3__45__cpo9iter_moveE)
_ZN40_INTERNAL_ab3cdc0c_4_k_cu_04715973_143094cuda3std6ranges3__45__cpo9iter_moveE:
	.zero		1
	.type		_ZN40_INTERNAL_ab3cdc0c_4_k_cu_04715973_143094cuda3std3__45__cpo5beginE,@object
	.size		_ZN40_INTERNAL_ab3cdc0c_4_k_cu_04715973_143094cuda3std3__45__cpo5beginE,(_ZN40_INTERNAL_ab3cdc0c_4_k_cu_04715973_143094cuda3std3__442_GLOBAL__N__ab3cdc0c_4_k_cu_04715973_143096ignoreE - _ZN40_INTERNAL_ab3cdc0c_4_k_cu_04715973_143094cuda3std3__45__cpo5beginE)
_ZN40_INTERNAL_ab3cdc0c_4_k_cu_04715973_143094cuda3std3__45__cpo5beginE:
	.zero		1
	.type		_ZN40_INTERNAL_ab3cdc0c_4_k_cu_04715973_143094cuda3std3__442_GLOBAL__N__ab3cdc0c_4_k_cu_04715973_143096ignoreE,@object
	.size		_ZN40_INTERNAL_ab3cdc0c_4_k_cu_04715973_143094cuda3std3__442_GLOBAL__N__ab3cdc0c_4_k_cu_04715973_143096ignoreE,(_ZN40_INTERNAL_ab3cdc0c_4_k_cu_04715973_143094cute7productE - _ZN40_INTERNAL_ab3cdc0c_4_k_cu_04715973_143094cuda3std3__442_GLOBAL__N__ab3cdc0c_4_k_cu_04715973_143096ignoreE)
_ZN40_INTERNAL_ab3cdc0c_4_k_cu_04715973_143094cuda3std3__442_GLOBAL__N__ab3cdc0c_4_k_cu_04715973_143096ignoreE:
	.zero		1
	.type		_ZN40_INTERNAL_ab3cdc0c_4_k_cu_04715973_143094cute7productE,@object
	.size		_ZN40_INTERNAL_ab3cdc0c_4_k_cu_04715973_143094cute7productE,(_ZN40_INTERNAL_ab3cdc0c_4_k_cu_04715973_143094cuda3std3__45__cpo3endE - _ZN40_INTERNAL_ab3cdc0c_4_k_cu_04715973_143094cute7productE)
_ZN40_INTERNAL_ab3cdc0c_4_k_cu_04715973_143094cute7productE:
	.zero		1
	.type		_ZN40_INTERNAL_ab3cdc0c_4_k_cu_04715973_143094cuda3std3__45__cpo3endE,@object
	.size		_ZN40_INTERNAL_ab3cdc0c_4_k_cu_04715973_143094cuda3std3__45__cpo3endE,(_ZN40_INTERNAL_ab3cdc0c_4_k_cu_04715973_143094cuda3std3__419piecewise_constructE - _ZN40_INTERNAL_ab3cdc0c_4_k_cu_04715973_143094cuda3std3__45__cpo3endE)
_ZN40_INTERNAL_ab3cdc0c_4_k_cu_04715973_143094cuda3std3__45__cpo3endE:
	.zero		1
	.type		_ZN40_INTERNAL_ab3cdc0c_4_k_cu_04715973_143094cuda3std3__419piecewise_constructE,@object
	.size		_ZN40_INTERNAL_ab3cdc0c_4_k_cu_04715973_143094cuda3std3__419piecewise_constructE,(_ZN40_INTERNAL_ab3cdc0c_4_k_cu_04715973_143094cuda3std3__45__cpo4cendE - _ZN40_INTERNAL_ab3cdc0c_4_k_cu_04715973_143094cuda3std3__419piecewise_constructE)
_ZN40_INTERNAL_ab3cdc0c_4_k_cu_04715973_143094cuda3std3__419piecewise_constructE:
	.zero		1
	.type		_ZN40_INTERNAL_ab3cdc0c_4_k_cu_04715973_143094cuda3std3__45__cpo4cendE,@object
	.size		_ZN40_INTERNAL_ab3cdc0c_4_k_cu_04715973_143094cuda3std3__45__cpo4cendE,(_ZN40_INTERNAL_ab3cdc0c_4_k_cu_04715973_143094cuda3std6ranges3__45__cpo4swapE - _ZN40_INTERNAL_ab3cdc0c_4_k_cu_04715973_143094cuda3std3__45__cpo4cendE)
_ZN40_INTERNAL_ab3cdc0c_4_k_cu_04715973_143094cuda3std3__45__cpo4cendE:
	.zero		1
	.type		_ZN40_INTERNAL_ab3cdc0c_4_k_cu_04715973_143094cuda3std6ranges3__45__cpo4swapE,@object
	.size		_ZN40_INTERNAL_ab3cdc0c_4_k_cu_04715973_143094cuda3std6ranges3__45__cpo4swapE,(.L_8 - _ZN40_INTERNAL_ab3cdc0c_4_k_cu_04715973_143094cuda3std6ranges3__45__cpo4swapE)
_ZN40_INTERNAL_ab3cdc0c_4_k_cu_04715973_143094cuda3std6ranges3__45__cpo4swapE:
	.zero		1
.L_8:


//--------------------- .nv.constant0._ZN7cutlass13device_kernelINS_4gemm6kernel13GemmUniversalIN4cute5tupleIJiiiiEEENS1_10collective13CollectiveMmaINS1_34MainloopSm90TmaGmmaWarpSpecializedILi6ENS5_IJNS4_1CILi1EEESB_SB_EEENS1_35KernelTmaWarpSpecializedCooperativeEEENS5_IJNSA_ILi128EEENSA_ILi16EEESF_EEENS_6half_tENS5_IJlSB_lEEESI_SJ_NS4_8TiledMMAINS4_8MMA_AtomIJNS4_4SM904GMMA25MMA_64x16x16_F32F16F16_SSILNSN_5MajorE0ELSP_0ELNSN_7ScaleInE1ELSQ_1EEEEEENS4_6LayoutINS5_IJNSA_ILi2EEESB_SB_EEENS5_IJSB_NSA_ILi0EEESW_EEEEENS5_IJNS4_10UnderscoreESZ_SZ_EEEEENS4_13SM90_TMA_LOADENS4_14ComposedLayoutINS4_7SwizzleILi3ELi4ELi3EEENS4_18smem_ptr_flag_bitsILi16EEENST_INS5_IJNSA_ILi8EEENSA_ILi64EEEEEENS5_IJS19_SB_EEEEEEEvNS4_8identityES12_S1D_vS1E_EENS_8epilogue10collective6detail29Sm90TmaWarpSpecializedAdapterINS1H_15DefaultEpilogueISI_SJ_SJ_NS1G_6thread17LinearCombinationISI_Li1EffLNS1L_9ScaleType4KindE0ELNS_15FloatRoundStyleE2ESI_EENS1_15EpilogueDefaultEEEEEvvEEEEvNT_6ParamsE --------------------------
	.section	.nv.constant0._ZN7cutlass13device_kernelINS_4gemm6kernel13GemmUniversalIN4cute5tupleIJiiiiEEENS1_10collective13CollectiveMmaINS1_34MainloopSm90TmaGmmaWarpSpecializedILi6ENS5_IJNS4_1CILi1EEESB_SB_EEENS1_35KernelTmaWarpSpecializedCooperativeEEENS5_IJNSA_ILi128EEENSA_ILi16EEESF_EEENS_6half_tENS5_IJlSB_lEEESI_SJ_NS4_8TiledMMAINS4_8MMA_AtomIJNS4_4SM904GMMA25MMA_64x16x16_F32F16F16_SSILNSN_5MajorE0ELSP_0ELNSN_7ScaleInE1ELSQ_1EEEEEENS4_6LayoutINS5_IJNSA_ILi2EEESB_SB_EEENS5_IJSB_NSA_ILi0EEESW_EEEEENS5_IJNS4_10UnderscoreESZ_SZ_EEEEENS4_13SM90_TMA_LOADENS4_14ComposedLayoutINS4_7SwizzleILi3ELi4ELi3EEENS4_18smem_ptr_flag_bitsILi16EEENST_INS5_IJNSA_ILi8EEENSA_ILi64EEEEEENS5_IJS19_SB_EEEEEEEvNS4_8identityES12_S1D_vS1E_EENS_8epilogue10collective6detail29Sm90TmaWarpSpecializedAdapterINS1H_15DefaultEpilogueISI_SJ_SJ_NS1G_6thread17LinearCombinationISI_Li1EffLNS1L_9ScaleType4KindE0ELNS_15FloatRoundStyleE2ESI_EENS1_15EpilogueDefaultEEEEEvvEEEEvNT_6ParamsE,"a",@progbits
	.sectionflags	@""
	.align	4
.nv.constant0._ZN7cutlass13device_kernelINS_4gemm6kernel13GemmUniversalIN4cute5tupleIJiiiiEEENS1_10collective13CollectiveMmaINS1_34MainloopSm90TmaGmmaWarpSpecializedILi6ENS5_IJNS4_1CILi1EEESB_SB_EEENS1_35KernelTmaWarpSpecializedCooperativeEEENS5_IJNSA_ILi128EEENSA_ILi16EEESF_EEENS_6half_tENS5_IJlSB_lEEESI_SJ_NS4_8TiledMMAINS4_8MMA_AtomIJNS4_4SM904GMMA25MMA_64x16x16_F32F16F16_SSILNSN_5MajorE0ELSP_0ELNSN_7ScaleInE1ELSQ_1EEEEEENS4_6LayoutINS5_IJNSA_ILi2EEESB_SB_EEENS5_IJSB_NSA_ILi0EEESW_EEEEENS5_IJNS4_10UnderscoreESZ_SZ_EEEEENS4_13SM90_TMA_LOADENS4_14ComposedLayoutINS4_7SwizzleILi3ELi4ELi3EEENS4_18smem_ptr_flag_bitsILi16EEENST_INS5_IJNSA_ILi8EEENSA_ILi64EEEEEENS5_IJS19_SB_EEEEEEEvNS4_8identityES12_S1D_vS1E_EENS_8epilogue10collective6detail29Sm90TmaWarpSpecializedAdapterINS1H_15DefaultEpilogueISI_SJ_SJ_NS1G_6thread17LinearCombinationISI_Li1EffLNS1L_9ScaleType4KindE0ELNS_15FloatRoundStyleE2ESI_EENS1_15EpilogueDefaultEEEEEvvEEEEvNT_6ParamsE:
	.zero		1664


//--------------------- SYMBOLS --------------------------

	.type		.nv.reservedSmem.offset0,@object
	.size		.nv.reservedSmem.offset0,0x4
	.type		__assertfail,@function
